//
// Generated by NVIDIA NVVM Compiler
//
// Compiler Build ID: CL-36424714
// Cuda compilation tools, release 13.0, V13.0.88
// Based on NVVM 20.0.0
//

.version 9.0
.target sm_100
.address_size 64

	// .globl	_Z7neighbsPfS_S_iiiiiii
// _ZZ8affinityPfS_iifiiiS_E2Ys has been demoted
// _ZZ8affinityPfS_iifiiiS_E2Xs has been demoted

.visible .entry _Z7neighbsPfS_S_iiiiiii(
	.param .u64 .ptr .align 1 _Z7neighbsPfS_S_iiiiiii_param_0,
	.param .u64 .ptr .align 1 _Z7neighbsPfS_S_iiiiiii_param_1,
	.param .u64 .ptr .align 1 _Z7neighbsPfS_S_iiiiiii_param_2,
	.param .u32 _Z7neighbsPfS_S_iiiiiii_param_3,
	.param .u32 _Z7neighbsPfS_S_iiiiiii_param_4,
	.param .u32 _Z7neighbsPfS_S_iiiiiii_param_5,
	.param .u32 _Z7neighbsPfS_S_iiiiiii_param_6,
	.param .u32 _Z7neighbsPfS_S_iiiiiii_param_7,
	.param .u32 _Z7neighbsPfS_S_iiiiiii_param_8,
	.param .u32 _Z7neighbsPfS_S_iiiiiii_param_9
)
{
	.reg .pred 	%p<2>;
	.reg .b32 	%r<26>;
	.reg .b32 	%f<4>;
	.reg .b64 	%rd<13>;

	ld.param.u64 	%rd1, [_Z7neighbsPfS_S_iiiiiii_param_0];
	ld.param.u64 	%rd2, [_Z7neighbsPfS_S_iiiiiii_param_1];
	ld.param.u64 	%rd3, [_Z7neighbsPfS_S_iiiiiii_param_2];
	ld.param.u32 	%r6, [_Z7neighbsPfS_S_iiiiiii_param_3];
	ld.param.u32 	%r7, [_Z7neighbsPfS_S_iiiiiii_param_4];
	ld.param.u32 	%r3, [_Z7neighbsPfS_S_iiiiiii_param_6];
	ld.param.u32 	%r4, [_Z7neighbsPfS_S_iiiiiii_param_7];
	ld.param.u32 	%r8, [_Z7neighbsPfS_S_iiiiiii_param_8];
	ld.param.u32 	%r5, [_Z7neighbsPfS_S_iiiiiii_param_9];
	mov.u32 	%r9, %tid.x;
	mov.u32 	%r10, %ctaid.x;
	mov.u32 	%r11, %ntid.x;
	mad.lo.s32 	%r1, %r10, %r11, %r9;
	shl.b32 	%r12, %r6, 1;
	sub.s32 	%r2, %r8, %r12;
	shl.b32 	%r13, %r7, 1;
	sub.s32 	%r14, %r4, %r13;
	mul.lo.s32 	%r15, %r2, %r14;
	setp.ge.s32 	%p1, %r1, %r15;
	@%p1 bra 	$L__BB0_2;
	cvta.to.global.u64 	%rd4, %rd1;
	cvta.to.global.u64 	%rd5, %rd3;
	cvta.to.global.u64 	%rd6, %rd2;
	mov.u32 	%r16, %ctaid.y;
	mov.u32 	%r17, %ctaid.z;
	mad.lo.s32 	%r18, %r5, %r16, %r17;
	div.s32 	%r19, %r1, %r2;
	mul.lo.s32 	%r20, %r19, %r2;
	sub.s32 	%r21, %r1, %r20;
	add.s32 	%r22, %r21, %r17;
	add.s32 	%r23, %r19, %r16;
	mad.lo.s32 	%r24, %r22, %r4, %r23;
	mul.wide.s32 	%rd7, %r24, 4;
	add.s64 	%rd8, %rd4, %rd7;
	ld.global.f32 	%f1, [%rd8];
	mul.wide.s32 	%rd9, %r18, 4;
	add.s64 	%rd10, %rd5, %rd9;
	ld.global.f32 	%f2, [%rd10];
	mul.f32 	%f3, %f1, %f2;
	mad.lo.s32 	%r25, %r3, %r1, %r18;
	mul.wide.s32 	%rd11, %r25, 4;
	add.s64 	%rd12, %rd6, %rd11;
	st.global.f32 	[%rd12], %f3;
$L__BB0_2:
	ret;

}
	// .globl	_Z8affinityPfS_iifiiiS_
.visible .entry _Z8affinityPfS_iifiiiS_(
	.param .u64 .ptr .align 1 _Z8affinityPfS_iifiiiS__param_0,
	.param .u64 .ptr .align 1 _Z8affinityPfS_iifiiiS__param_1,
	.param .u32 _Z8affinityPfS_iifiiiS__param_2,
	.param .u32 _Z8affinityPfS_iifiiiS__param_3,
	.param .f32 _Z8affinityPfS_iifiiiS__param_4,
	.param .u32 _Z8affinityPfS_iifiiiS__param_5,
	.param .u32 _Z8affinityPfS_iifiiiS__param_6,
	.param .u32 _Z8affinityPfS_iifiiiS__param_7,
	.param .u64 .ptr .align 1 _Z8affinityPfS_iifiiiS__param_8
)
{
	.reg .pred 	%p<9>;
	.reg .b32 	%r<52>;
	.reg .b32 	%f<163>;
	.reg .b64 	%rd<16>;
	// demoted variable
	.shared .align 4 .b8 _ZZ8affinityPfS_iifiiiS_E2Ys[1024];
	// demoted variable
	.shared .align 4 .b8 _ZZ8affinityPfS_iifiiiS_E2Xs[1024];
	ld.param.u64 	%rd4, [_Z8affinityPfS_iifiiiS__param_0];
	ld.param.u64 	%rd6, [_Z8affinityPfS_iifiiiS__param_1];
	ld.param.u32 	%r22, [_Z8affinityPfS_iifiiiS__param_2];
	ld.param.u32 	%r23, [_Z8affinityPfS_iifiiiS__param_3];
	ld.param.f32 	%f8, [_Z8affinityPfS_iifiiiS__param_4];
	ld.param.u32 	%r24, [_Z8affinityPfS_iifiiiS__param_5];
	ld.param.u32 	%r25, [_Z8affinityPfS_iifiiiS__param_6];
	ld.param.u32 	%r26, [_Z8affinityPfS_iifiiiS__param_7];
	ld.param.u64 	%rd5, [_Z8affinityPfS_iifiiiS__param_8];
	cvta.to.global.u64 	%rd1, %rd6;
	mov.u32 	%r27, %ctaid.x;
	mov.u32 	%r28, %ctaid.y;
	mov.u32 	%r1, %tid.x;
	mov.u32 	%r2, %tid.y;
	shl.b32 	%r29, %r28, 4;
	mul.lo.s32 	%r51, %r23, %r29;
	shl.b32 	%r4, %r27, 4;
	add.s32 	%r5, %r4, %r1;
	add.s32 	%r6, %r29, %r2;
	setp.lt.s32 	%p1, %r23, 1;
	shl.b32 	%r30, %r2, 6;
	mov.u32 	%r31, _ZZ8affinityPfS_iifiiiS_E2Ys;
	add.s32 	%r7, %r31, %r30;
	shl.b32 	%r32, %r1, 2;
	add.s32 	%r8, %r7, %r32;
	mov.f32 	%f162, 0f00000000;
	@%p1 bra 	$L__BB1_7;
	add.s32 	%r9, %r4, %r2;
	shl.b32 	%r33, %r1, 6;
	mov.u32 	%r34, _ZZ8affinityPfS_iifiiiS_E2Xs;
	add.s32 	%r35, %r34, %r33;
	shl.b32 	%r36, %r2, 2;
	add.s32 	%r10, %r35, %r36;
	mad.lo.s32 	%r11, %r1, -60, %r35;
	mad.lo.s32 	%r50, %r23, %r9, %r1;
	mad.lo.s32 	%r49, %r23, %r6, %r1;
	add.s32 	%r14, %r51, %r23;
	mov.f32 	%f162, 0f00000000;
$L__BB1_2:
	setp.ge.s32 	%p2, %r6, %r22;
	mul.wide.s32 	%rd7, %r50, 4;
	add.s64 	%rd2, %rd1, %rd7;
	mul.wide.s32 	%rd8, %r49, 4;
	add.s64 	%rd3, %rd1, %rd8;
	mov.f32 	%f160, 0f00000000;
	@%p2 bra 	$L__BB1_4;
	ld.global.f32 	%f160, [%rd3];
$L__BB1_4:
	setp.ge.s32 	%p3, %r9, %r22;
	st.shared.f32 	[%r8], %f160;
	mov.f32 	%f161, 0f00000000;
	@%p3 bra 	$L__BB1_6;
	ld.global.f32 	%f161, [%rd2];
$L__BB1_6:
	st.shared.f32 	[%r10], %f161;
	bar.sync 	0;
	ld.shared.f32 	%f13, [%r7];
	ld.shared.f32 	%f14, [%r11];
	sub.f32 	%f15, %f13, %f14;
	fma.rn.f32 	%f16, %f15, %f15, %f162;
	ld.shared.f32 	%f17, [%r7+4];
	ld.shared.f32 	%f18, [%r11+64];
	sub.f32 	%f19, %f17, %f18;
	fma.rn.f32 	%f20, %f19, %f19, %f16;
	ld.shared.f32 	%f21, [%r7+8];
	ld.shared.f32 	%f22, [%r11+128];
	sub.f32 	%f23, %f21, %f22;
	fma.rn.f32 	%f24, %f23, %f23, %f20;
	ld.shared.f32 	%f25, [%r7+12];
	ld.shared.f32 	%f26, [%r11+192];
	sub.f32 	%f27, %f25, %f26;
	fma.rn.f32 	%f28, %f27, %f27, %f24;
	ld.shared.f32 	%f29, [%r7+16];
	ld.shared.f32 	%f30, [%r11+256];
	sub.f32 	%f31, %f29, %f30;
	fma.rn.f32 	%f32, %f31, %f31, %f28;
	ld.shared.f32 	%f33, [%r7+20];
	ld.shared.f32 	%f34, [%r11+320];
	sub.f32 	%f35, %f33, %f34;
	fma.rn.f32 	%f36, %f35, %f35, %f32;
	ld.shared.f32 	%f37, [%r7+24];
	ld.shared.f32 	%f38, [%r11+384];
	sub.f32 	%f39, %f37, %f38;
	fma.rn.f32 	%f40, %f39, %f39, %f36;
	ld.shared.f32 	%f41, [%r7+28];
	ld.shared.f32 	%f42, [%r11+448];
	sub.f32 	%f43, %f41, %f42;
	fma.rn.f32 	%f44, %f43, %f43, %f40;
	ld.shared.f32 	%f45, [%r7+32];
	ld.shared.f32 	%f46, [%r11+512];
	sub.f32 	%f47, %f45, %f46;
	fma.rn.f32 	%f48, %f47, %f47, %f44;
	ld.shared.f32 	%f49, [%r7+36];
	ld.shared.f32 	%f50, [%r11+576];
	sub.f32 	%f51, %f49, %f50;
	fma.rn.f32 	%f52, %f51, %f51, %f48;
	ld.shared.f32 	%f53, [%r7+40];
	ld.shared.f32 	%f54, [%r11+640];
	sub.f32 	%f55, %f53, %f54;
	fma.rn.f32 	%f56, %f55, %f55, %f52;
	ld.shared.f32 	%f57, [%r7+44];
	ld.shared.f32 	%f58, [%r11+704];
	sub.f32 	%f59, %f57, %f58;
	fma.rn.f32 	%f60, %f59, %f59, %f56;
	ld.shared.f32 	%f61, [%r7+48];
	ld.shared.f32 	%f62, [%r11+768];
	sub.f32 	%f63, %f61, %f62;
	fma.rn.f32 	%f64, %f63, %f63, %f60;
	ld.shared.f32 	%f65, [%r7+52];
	ld.shared.f32 	%f66, [%r11+832];
	sub.f32 	%f67, %f65, %f66;
	fma.rn.f32 	%f68, %f67, %f67, %f64;
	ld.shared.f32 	%f69, [%r7+56];
	ld.shared.f32 	%f70, [%r11+896];
	sub.f32 	%f71, %f69, %f70;
	fma.rn.f32 	%f72, %f71, %f71, %f68;
	ld.shared.f32 	%f73, [%r7+60];
	ld.shared.f32 	%f74, [%r11+960];
	sub.f32 	%f75, %f73, %f74;
	fma.rn.f32 	%f162, %f75, %f75, %f72;
	bar.sync 	0;
	add.s32 	%r51, %r51, 16;
	add.s32 	%r50, %r50, 16;
	add.s32 	%r49, %r49, 16;
	setp.lt.s32 	%p4, %r51, %r14;
	@%p4 bra 	$L__BB1_2;
$L__BB1_7:
	max.s32 	%r37, %r6, %r5;
	setp.ge.s32 	%p5, %r37, %r22;
	shl.b32 	%r38, %r2, 6;
	mov.u32 	%r39, _ZZ8affinityPfS_iifiiiS_E2Xs;
	add.s32 	%r21, %r39, %r38;
	@%p5 bra 	$L__BB1_9;
	neg.f32 	%f76, %f162;
	mul.f32 	%f77, %f8, %f8;
	div.rn.f32 	%f78, %f76, %f77;
	fma.rn.f32 	%f79, %f78, 0f3BBB989D, 0f3F000000;
	cvt.sat.f32.f32 	%f80, %f79;
	mov.f32 	%f81, 0f4B400001;
	mov.f32 	%f82, 0f437C0000;
	fma.rm.f32 	%f83, %f80, %f82, %f81;
	add.f32 	%f84, %f83, 0fCB40007F;
	neg.f32 	%f85, %f84;
	fma.rn.f32 	%f86, %f78, 0f3FB8AA3B, %f85;
	fma.rn.f32 	%f87, %f78, 0f32A57060, %f86;
	mov.b32 	%r43, %f83;
	shl.b32 	%r44, %r43, 23;
	mov.b32 	%f88, %r44;
	ex2.approx.ftz.f32 	%f89, %f87;
	mul.f32 	%f90, %f89, %f88;
	shl.b32 	%r45, %r1, 2;
	add.s32 	%r46, %r21, %r45;
	st.shared.f32 	[%r46], %f90;
	mad.lo.s32 	%r47, %r23, %r5, %r25;
	mad.lo.s32 	%r48, %r26, %r24, %r47;
	mul.wide.s32 	%rd9, %r48, 4;
	add.s64 	%rd10, %rd1, %rd9;
	ld.global.f32 	%f91, [%rd10];
	mul.f32 	%f92, %f90, %f91;
	st.shared.f32 	[%r8], %f92;
	bra.uni 	$L__BB1_10;
$L__BB1_9:
	mov.b32 	%r40, 0;
	st.shared.u32 	[%r8], %r40;
	shl.b32 	%r41, %r1, 2;
	add.s32 	%r42, %r21, %r41;
	st.shared.u32 	[%r42], %r40;
$L__BB1_10:
	setp.ge.s32 	%p6, %r6, %r22;
	bar.sync 	0;
	setp.ne.s32 	%p7, %r1, 0;
	or.pred  	%p8, %p7, %p6;
	@%p8 bra 	$L__BB1_12;
	ld.shared.f32 	%f93, [%r7];
	add.f32 	%f94, %f93, 0f00000000;
	ld.shared.f32 	%f95, [%r21];
	add.f32 	%f96, %f95, 0f00000000;
	ld.shared.f32 	%f97, [%r7+4];
	add.f32 	%f98, %f94, %f97;
	ld.shared.f32 	%f99, [%r21+4];
	add.f32 	%f100, %f96, %f99;
	ld.shared.f32 	%f101, [%r7+8];
	add.f32 	%f102, %f98, %f101;
	ld.shared.f32 	%f103, [%r21+8];
	add.f32 	%f104, %f100, %f103;
	ld.shared.f32 	%f105, [%r7+12];
	add.f32 	%f106, %f102, %f105;
	ld.shared.f32 	%f107, [%r21+12];
	add.f32 	%f108, %f104, %f107;
	ld.shared.f32 	%f109, [%r7+16];
	add.f32 	%f110, %f106, %f109;
	ld.shared.f32 	%f111, [%r21+16];
	add.f32 	%f112, %f108, %f111;
	ld.shared.f32 	%f113, [%r7+20];
	add.f32 	%f114, %f110, %f113;
	ld.shared.f32 	%f115, [%r21+20];
	add.f32 	%f116, %f112, %f115;
	ld.shared.f32 	%f117, [%r7+24];
	add.f32 	%f118, %f114, %f117;
	ld.shared.f32 	%f119, [%r21+24];
	add.f32 	%f120, %f116, %f119;
	ld.shared.f32 	%f121, [%r7+28];
	add.f32 	%f122, %f118, %f121;
	ld.shared.f32 	%f123, [%r21+28];
	add.f32 	%f124, %f120, %f123;
	ld.shared.f32 	%f125, [%r7+32];
	add.f32 	%f126, %f122, %f125;
	ld.shared.f32 	%f127, [%r21+32];
	add.f32 	%f128, %f124, %f127;
	ld.shared.f32 	%f129, [%r7+36];
	add.f32 	%f130, %f126, %f129;
	ld.shared.f32 	%f131, [%r21+36];
	add.f32 	%f132, %f128, %f131;
	ld.shared.f32 	%f133, [%r7+40];
	add.f32 	%f134, %f130, %f133;
	ld.shared.f32 	%f135, [%r21+40];
	add.f32 	%f136, %f132, %f135;
	ld.shared.f32 	%f137, [%r7+44];
	add.f32 	%f138, %f134, %f137;
	ld.shared.f32 	%f139, [%r21+44];
	add.f32 	%f140, %f136, %f139;
	ld.shared.f32 	%f141, [%r7+48];
	add.f32 	%f142, %f138, %f141;
	ld.shared.f32 	%f143, [%r21+48];
	add.f32 	%f144, %f140, %f143;
	ld.shared.f32 	%f145, [%r7+52];
	add.f32 	%f146, %f142, %f145;
	ld.shared.f32 	%f147, [%r21+52];
	add.f32 	%f148, %f144, %f147;
	ld.shared.f32 	%f149, [%r7+56];
	add.f32 	%f150, %f146, %f149;
	ld.shared.f32 	%f151, [%r21+56];
	add.f32 	%f152, %f148, %f151;
	ld.shared.f32 	%f153, [%r7+60];
	add.f32 	%f154, %f150, %f153;
	ld.shared.f32 	%f155, [%r21+60];
	add.f32 	%f156, %f152, %f155;
	cvta.to.global.u64 	%rd11, %rd4;
	mul.wide.u32 	%rd12, %r6, 4;
	add.s64 	%rd13, %rd11, %rd12;
	atom.global.add.f32 	%f157, [%rd13], %f154;
	cvta.to.global.u64 	%rd14, %rd5;
	add.s64 	%rd15, %rd14, %rd12;
	atom.global.add.f32 	%f158, [%rd15], %f156;
$L__BB1_12:
	ret;

}
	// .globl	_Z8newimagePfS_ii
.visible .entry _Z8newimagePfS_ii(
	.param .u64 .ptr .align 1 _Z8newimagePfS_ii_param_0,
	.param .u64 .ptr .align 1 _Z8newimagePfS_ii_param_1,
	.param .u32 _Z8newimagePfS_ii_param_2,
	.param .u32 _Z8newimagePfS_ii_param_3
)
{
	.reg .pred 	%p<2>;
	.reg .b32 	%r<6>;
	.reg .b32 	%f<4>;
	.reg .b64 	%rd<8>;

	ld.param.u64 	%rd1, [_Z8newimagePfS_ii_param_0];
	ld.param.u64 	%rd2, [_Z8newimagePfS_ii_param_1];
	ld.param.u32 	%r2, [_Z8newimagePfS_ii_param_2];
	ld.param.u32 	%r3, [_Z8newimagePfS_ii_param_3];
	mov.u32 	%r4, %ctaid.x;
	mov.u32 	%r5, %ctaid.y;
	mad.lo.s32 	%r1, %r3, %r4, %r5;
	setp.ge.s32 	%p1, %r1, %r2;
	@%p1 bra 	$L__BB2_2;
	cvta.to.global.u64 	%rd3, %rd1;
	cvta.to.global.u64 	%rd4, %rd2;
	mul.wide.s32 	%rd5, %r1, 4;
	add.s64 	%rd6, %rd3, %rd5;
	ld.global.f32 	%f1, [%rd6];
	add.s64 	%rd7, %rd4, %rd5;
	ld.global.f32 	%f2, [%rd7];
	div.rn.f32 	%f3, %f1, %f2;
	st.global.f32 	[%rd6], %f3;
$L__BB2_2:
	ret;

}


// ===== COMPILED SASS (sm_100) =====

	.target	sm_100

	.elftype	@"ET_EXEC"


//--------------------- .note.nv.tkinfo           --------------------------
	.section	.note.nv.tkinfo,"",@"SHT_NOTE"
	.sectionflags	@"SHF_NOTE_NV_TKINFO"
	.tkinfo
        /*0018*/ 	.word	0x00000002
        /*0030*/ 	.string	""
        /*0030*/ 	.string	"ptxas"
        /*0030*/ 	.string	"Cuda compilation tools, release 13.0, V13.0.88"
        /*0030*/ 	.string	"Build cuda_13.0.r13.0/compiler.36424714_0"
        /*0030*/ 	.string	"-arch sm_100 -m 64 "



//--------------------- .note.nv.cuinfo           --------------------------
	.section	.note.nv.cuinfo,"",@"SHT_NOTE"
	.sectionflags	@"SHF_NOTE_NV_CUINFO"
        /*0018*/ 	.short	0x0002
        /*001a*/ 	.short	0x0064
        /*001c*/ 	.short	0x0082
	.zero		2


//--------------------- .nv.info                  --------------------------
	.section	.nv.info,"",@"SHT_CUDA_INFO"
	.align	4


	//----- nvinfo : EIATTR_REGCOUNT
	.align		4
        /*0000*/ 	.byte	0x04, 0x2f
        /*0002*/ 	.short	(.L_1 - .L_0)
	.align		4
.L_0:
        /*0004*/ 	.word	index@(_Z7neighbsPfS_S_iiiiiii)
        /*0008*/ 	.word	0x0000000e


	//----- nvinfo : EIATTR_FRAME_SIZE
	.align		4
.L_1:
        /*000c*/ 	.byte	0x04, 0x11
        /*000e*/ 	.short	(.L_3 - .L_2)
	.align		4
.L_2:
        /*0010*/ 	.word	index@(_Z7neighbsPfS_S_iiiiiii)
        /*0014*/ 	.word	0x00000000


	//----- nvinfo : EIATTR_REGCOUNT
	.align		4
.L_3:
        /*0018*/ 	.byte	0x04, 0x2f
        /*001a*/ 	.short	(.L_5 - .L_4)
	.align		4
.L_4:
        /*001c*/ 	.word	index@(_Z8affinityPfS_iifiiiS_)
        /*0020*/ 	.word	0x00000020


	//----- nvinfo : EIATTR_FRAME_SIZE
	.align		4
.L_5:
        /*0024*/ 	.byte	0x04, 0x11
        /*0026*/ 	.short	(.L_7 - .L_6)
	.align		4
.L_6:
        /*0028*/ 	.word	index@($__internal_1_$__cuda_sm3x_div_rn_noftz_f32_slowpath)
        /*002c*/ 	.word	0x00000000


	//----- nvinfo : EIATTR_FRAME_SIZE
	.align		4
.L_7:
        /*0030*/ 	.byte	0x04, 0x11
        /*0032*/ 	.short	(.L_9 - .L_8)
	.align		4
.L_8:
        /*0034*/ 	.word	index@(_Z8affinityPfS_iifiiiS_)
        /*0038*/ 	.word	0x00000000


	//----- nvinfo : EIATTR_REGCOUNT
	.align		4
.L_9:
        /*003c*/ 	.byte	0x04, 0x2f
        /*003e*/ 	.short	(.L_11 - .L_10)
	.align		4
.L_10:
        /*0040*/ 	.word	index@(_Z8newimagePfS_ii)
        /*0044*/ 	.word	0x00000010


	//----- nvinfo : EIATTR_FRAME_SIZE
	.align		4
.L_11:
        /*0048*/ 	.byte	0x04, 0x11
        /*004a*/ 	.short	(.L_13 - .L_12)
	.align		4
.L_12:
        /*004c*/ 	.word	index@($__internal_0_$__cuda_sm3x_div_rn_noftz_f32_slowpath)
        /*0050*/ 	.word	0x00000000


	//----- nvinfo : EIATTR_FRAME_SIZE
	.align		4
.L_13:
        /*0054*/ 	.byte	0x04, 0x11
        /*0056*/ 	.short	(.L_15 - .L_14)
	.align		4
.L_14:
        /*0058*/ 	.word	index@(_Z8newimagePfS_ii)
        /*005c*/ 	.word	0x00000000


	//----- nvinfo : EIATTR_MIN_STACK_SIZE
	.align		4
.L_15:
        /*0060*/ 	.byte	0x04, 0x12
        /*0062*/ 	.short	(.L_17 - .L_16)
	.align		4
.L_16:
        /*0064*/ 	.word	index@(_Z8newimagePfS_ii)
        /*0068*/ 	.word	0x00000000


	//----- nvinfo : EIATTR_MIN_STACK_SIZE
	.align		4
.L_17:
        /*006c*/ 	.byte	0x04, 0x12
        /*006e*/ 	.short	(.L_19 - .L_18)
	.align		4
.L_18:
        /*0070*/ 	.word	index@(_Z8affinityPfS_iifiiiS_)
        /*0074*/ 	.word	0x00000000


	//----- nvinfo : EIATTR_MIN_STACK_SIZE
	.align		4
.L_19:
        /*0078*/ 	.byte	0x04, 0x12
        /*007a*/ 	.short	(.L_21 - .L_20)
	.align		4
.L_20:
        /*007c*/ 	.word	index@(_Z7neighbsPfS_S_iiiiiii)
        /*0080*/ 	.word	0x00000000
.L_21:


//--------------------- .nv.compat                --------------------------
	.section	.nv.compat,"",@"SHT_CUDA_COMPAT_INFO"
	.align	4
        /*0000*/ 	.byte	0x02, 0x09, 0x00, 0x00, 0x02, 0x02, 0x01, 0x00, 0x02, 0x05, 0x05, 0x00, 0x03, 0x07, 0x01, 0x01
        /*0010*/ 	.byte	0x02, 0x03, 0x00, 0x00, 0x02, 0x06, 0x01, 0x00, 0x04, 0x0b, 0x08, 0x00, 0x01, 0x00, 0x00, 0x00
        /*0020*/ 	.byte	0x00, 0x00, 0x00, 0x00


//--------------------- .nv.info._Z8newimagePfS_ii --------------------------
	.section	.nv.info._Z8newimagePfS_ii,"",@"SHT_CUDA_INFO"
	.sectionflags	@""
	.align	4


	//----- nvinfo : EIATTR_CUDA_API_VERSION
	.align		4
        /*0000*/ 	.byte	0x04, 0x37
        /*0002*/ 	.short	(.L_23 - .L_22)
.L_22:
        /*0004*/ 	.word	0x00000082


	//----- nvinfo : EIATTR_KPARAM_INFO
	.align		4
.L_23:
        /*0008*/ 	.byte	0x04, 0x17
        /*000a*/ 	.short	(.L_25 - .L_24)
.L_24:
        /*000c*/ 	.word	0x00000000
        /*0010*/ 	.short	0x0003
        /*0012*/ 	.short	0x0014
        /*0014*/ 	.byte	0x00, 0xf0, 0x11, 0x00


	//----- nvinfo : EIATTR_KPARAM_INFO
	.align		4
.L_25:
        /*0018*/ 	.byte	0x04, 0x17
        /*001a*/ 	.short	(.L_27 - .L_26)
.L_26:
        /*001c*/ 	.word	0x00000000
        /*0020*/ 	.short	0x0002
        /*0022*/ 	.short	0x0010
        /*0024*/ 	.byte	0x00, 0xf0, 0x11, 0x00


	//----- nvinfo : EIATTR_KPARAM_INFO
	.align		4
.L_27:
        /*0028*/ 	.byte	0x04, 0x17
        /*002a*/ 	.short	(.L_29 - .L_28)
.L_28:
        /*002c*/ 	.word	0x00000000
        /*0030*/ 	.short	0x0001
        /*0032*/ 	.short	0x0008
        /*0034*/ 	.byte	0x00, 0xf5, 0x21, 0x00


	//----- nvinfo : EIATTR_KPARAM_INFO
	.align		4
.L_29:
        /*0038*/ 	.byte	0x04, 0x17
        /*003a*/ 	.short	(.L_31 - .L_30)
.L_30:
        /*003c*/ 	.word	0x00000000
        /*0040*/ 	.short	0x0000
        /*0042*/ 	.short	0x0000
        /*0044*/ 	.byte	0x00, 0xf5, 0x21, 0x00


	//----- nvinfo : EIATTR_SPARSE_MMA_MASK
	.align		4
.L_31:
        /*0048*/ 	.byte	0x03, 0x50
        /*004a*/ 	.short	0x0000


	//----- nvinfo : EIATTR_MAXREG_COUNT
	.align		4
        /*004c*/ 	.byte	0x03, 0x1b
        /*004e*/ 	.short	0x00ff


	//----- nvinfo : EIATTR_MERCURY_ISA_VERSION
	.align		4
        /*0050*/ 	.byte	0x03, 0x5f
        /*0052*/ 	.short	0x0101


	//----- nvinfo : EIATTR_VRC_CTA_INIT_COUNT
	.align		4
        /*0054*/ 	.byte	0x02, 0x4a
	.zero		1
	.zero		1


	//----- nvinfo : EIATTR_EXIT_INSTR_OFFSETS
	.align		4
        /*0058*/ 	.byte	0x04, 0x1c
        /*005a*/ 	.short	(.L_33 - .L_32)


	//   ....[0]....
.L_32:
        /*005c*/ 	.word	0x00000060


	//   ....[1]....
        /*0060*/ 	.word	0x000001a0


	//----- nvinfo : EIATTR_CRS_STACK_SIZE
	.align		4
.L_33:
        /*0064*/ 	.byte	0x04, 0x1e
        /*0066*/ 	.short	(.L_35 - .L_34)
.L_34:
        /*0068*/ 	.word	0x00000000


	//----- nvinfo : EIATTR_CBANK_PARAM_SIZE
	.align		4
.L_35:
        /*006c*/ 	.byte	0x03, 0x19
        /*006e*/ 	.short	0x0018


	//----- nvinfo : EIATTR_PARAM_CBANK
	.align		4
        /*0070*/ 	.byte	0x04, 0x0a
        /*0072*/ 	.short	(.L_37 - .L_36)
	.align		4
.L_36:
        /*0074*/ 	.word	index@(.nv.constant0._Z8newimagePfS_ii)
        /*0078*/ 	.short	0x0380
        /*007a*/ 	.short	0x0018


	//----- nvinfo : EIATTR_SW_WAR
	.align		4
.L_37:
        /*007c*/ 	.byte	0x04, 0x36
        /*007e*/ 	.short	(.L_39 - .L_38)
.L_38:
        /*0080*/ 	.word	0x00000008
.L_39:


//--------------------- .nv.info._Z8affinityPfS_iifiiiS_ --------------------------
	.section	.nv.info._Z8affinityPfS_iifiiiS_,"",@"SHT_CUDA_INFO"
	.sectionflags	@""
	.align	4


	//----- nvinfo : EIATTR_CUDA_API_VERSION
	.align		4
        /*0000*/ 	.byte	0x04, 0x37
        /*0002*/ 	.short	(.L_41 - .L_40)
.L_40:
        /*0004*/ 	.word	0x00000082


	//----- nvinfo : EIATTR_KPARAM_INFO
	.align		4
.L_41:
        /*0008*/ 	.byte	0x04, 0x17
        /*000a*/ 	.short	(.L_43 - .L_42)
.L_42:
        /*000c*/ 	.word	0x00000000
        /*0010*/ 	.short	0x0008
        /*0012*/ 	.short	0x0028
        /*0014*/ 	.byte	0x00, 0xf5, 0x21, 0x00


	//----- nvinfo : EIATTR_KPARAM_INFO
	.align		4
.L_43:
        /*0018*/ 	.byte	0x04, 0x17
        /*001a*/ 	.short	(.L_45 - .L_44)
.L_44:
        /*001c*/ 	.word	0x00000000
        /*0020*/ 	.short	0x0007
        /*0022*/ 	.short	0x0024
        /*0024*/ 	.byte	0x00, 0xf0, 0x11, 0x00


	//----- nvinfo : EIATTR_KPARAM_INFO
	.align		4
.L_45:
        /*0028*/ 	.byte	0x04, 0x17
        /*002a*/ 	.short	(.L_47 - .L_46)
.L_46:
        /*002c*/ 	.word	0x00000000
        /*0030*/ 	.short	0x0006
        /*0032*/ 	.short	0x0020
        /*0034*/ 	.byte	0x00, 0xf0, 0x11, 0x00


	//----- nvinfo : EIATTR_KPARAM_INFO
	.align		4
.L_47:
        /*0038*/ 	.byte	0x04, 0x17
        /*003a*/ 	.short	(.L_49 - .L_48)
.L_48:
        /*003c*/ 	.word	0x00000000
        /*0040*/ 	.short	0x0005
        /*0042*/ 	.short	0x001c
        /*0044*/ 	.byte	0x00, 0xf0, 0x11, 0x00


	//----- nvinfo : EIATTR_KPARAM_INFO
	.align		4
.L_49:
        /*0048*/ 	.byte	0x04, 0x17
        /*004a*/ 	.short	(.L_51 - .L_50)
.L_50:
        /*004c*/ 	.word	0x00000000
        /*0050*/ 	.short	0x0004
        /*0052*/ 	.short	0x0018
        /*0054*/ 	.byte	0x00, 0xf0, 0x11, 0x00


	//----- nvinfo : EIATTR_KPARAM_INFO
	.align		4
.L_51:
        /*0058*/ 	.byte	0x04, 0x17
        /*005a*/ 	.short	(.L_53 - .L_52)
.L_52:
        /*005c*/ 	.word	0x00000000
        /*0060*/ 	.short	0x0003
        /*0062*/ 	.short	0x0014
        /*0064*/ 	.byte	0x00, 0xf0, 0x11, 0x00


	//----- nvinfo : EIATTR_KPARAM_INFO
	.align		4
.L_53:
        /*0068*/ 	.byte	0x04, 0x17
        /*006a*/ 	.short	(.L_55 - .L_54)
.L_54:
        /*006c*/ 	.word	0x00000000
        /*0070*/ 	.short	0x0002
        /*0072*/ 	.short	0x0010
        /*0074*/ 	.byte	0x00, 0xf0, 0x11, 0x00


	//----- nvinfo : EIATTR_KPARAM_INFO
	.align		4
.L_55:
        /*0078*/ 	.byte	0x04, 0x17
        /*007a*/ 	.short	(.L_57 - .L_56)
.L_56:
        /*007c*/ 	.word	0x00000000
        /*0080*/ 	.short	0x0001
        /*0082*/ 	.short	0x0008
        /*0084*/ 	.byte	0x00, 0xf5, 0x21, 0x00


	//----- nvinfo : EIATTR_KPARAM_INFO
	.align		4
.L_57:
        /*0088*/ 	.byte	0x04, 0x17
        /*008a*/ 	.short	(.L_59 - .L_58)
.L_58:
        /*008c*/ 	.word	0x00000000
        /*0090*/ 	.short	0x0000
        /*0092*/ 	.short	0x0000
        /*0094*/ 	.byte	0x00, 0xf5, 0x21, 0x00


	//----- nvinfo : EIATTR_SPARSE_MMA_MASK
	.align		4
.L_59:
        /*0098*/ 	.byte	0x03, 0x50
        /*009a*/ 	.short	0x0000


	//----- nvinfo : EIATTR_MAXREG_COUNT
	.align		4
        /*009c*/ 	.byte	0x03, 0x1b
        /*009e*/ 	.short	0x00ff


	//----- nvinfo : EIATTR_NUM_BARRIERS
	.align		4
        /*00a0*/ 	.byte	0x02, 0x4c
        /*00a2*/ 	.byte	0x01
	.zero		1


	//----- nvinfo : EIATTR_MERCURY_ISA_VERSION
	.align		4
        /*00a4*/ 	.byte	0x03, 0x5f
        /*00a6*/ 	.short	0x0101


	//----- nvinfo : EIATTR_VRC_CTA_INIT_COUNT
	.align		4
        /*00a8*/ 	.byte	0x02, 0x4a
	.zero		1
	.zero		1


	//----- nvinfo : EIATTR_EXIT_INSTR_OFFSETS
	.align		4
        /*00ac*/ 	.byte	0x04, 0x1c
        /*00ae*/ 	.short	(.L_61 - .L_60)


	//   ....[0]....
.L_60:
        /*00b0*/ 	.word	0x000009d0


	//   ....[1]....
        /*00b4*/ 	.word	0x00000cc0


	//----- nvinfo : EIATTR_CRS_STACK_SIZE
	.align		4
.L_61:
        /*00b8*/ 	.byte	0x04, 0x1e
        /*00ba*/ 	.short	(.L_63 - .L_62)
.L_62:
        /*00bc*/ 	.word	0x00000000


	//----- nvinfo : EIATTR_CBANK_PARAM_SIZE
	.align		4
.L_63:
        /*00c0*/ 	.byte	0x03, 0x19
        /*00c2*/ 	.short	0x0030


	//----- nvinfo : EIATTR_PARAM_CBANK
	.align		4
        /*00c4*/ 	.byte	0x04, 0x0a
        /*00c6*/ 	.short	(.L_65 - .L_64)
	.align		4
.L_64:
        /*00c8*/ 	.word	index@(.nv.constant0._Z8affinityPfS_iifiiiS_)
        /*00cc*/ 	.short	0x0380
        /*00ce*/ 	.short	0x0030


	//----- nvinfo : EIATTR_SW_WAR
	.align		4
.L_65:
        /*00d0*/ 	.byte	0x04, 0x36
        /*00d2*/ 	.short	(.L_67 - .L_66)
.L_66:
        /*00d4*/ 	.word	0x00000008
.L_67:


//--------------------- .nv.info._Z7neighbsPfS_S_iiiiiii --------------------------
	.section	.nv.info._Z7neighbsPfS_S_iiiiiii,"",@"SHT_CUDA_INFO"
	.sectionflags	@""
	.align	4


	//----- nvinfo : EIATTR_CUDA_API_VERSION
	.align		4
        /*0000*/ 	.byte	0x04, 0x37
        /*0002*/ 	.short	(.L_69 - .L_68)
.L_68:
        /*0004*/ 	.word	0x00000082


	//----- nvinfo : EIATTR_KPARAM_INFO
	.align		4
.L_69:
        /*0008*/ 	.byte	0x04, 0x17
        /*000a*/ 	.short	(.L_71 - .L_70)
.L_70:
        /*000c*/ 	.word	0x00000000
        /*0010*/ 	.short	0x0009
        /*0012*/ 	.short	0x0030
        /*0014*/ 	.byte	0x00, 0xf0, 0x11, 0x00


	//----- nvinfo : EIATTR_KPARAM_INFO
	.align		4
.L_71:
        /*0018*/ 	.byte	0x04, 0x17
        /*001a*/ 	.short	(.L_73 - .L_72)
.L_72:
        /*001c*/ 	.word	0x00000000
        /*0020*/ 	.short	0x0008
        /*0022*/ 	.short	0x002c
        /*0024*/ 	.byte	0x00, 0xf0, 0x11, 0x00


	//----- nvinfo : EIATTR_KPARAM_INFO
	.align		4
.L_73:
        /*0028*/ 	.byte	0x04, 0x17
        /*002a*/ 	.short	(.L_75 - .L_74)
.L_74:
        /*002c*/ 	.word	0x00000000
        /*0030*/ 	.short	0x0007
        /*0032*/ 	.short	0x0028
        /*0034*/ 	.byte	0x00, 0xf0, 0x11, 0x00


	//----- nvinfo : EIATTR_KPARAM_INFO
	.align		4
.L_75:
        /*0038*/ 	.byte	0x04, 0x17
        /*003a*/ 	.short	(.L_77 - .L_76)
.L_76:
        /*003c*/ 	.word	0x00000000
        /*0040*/ 	.short	0x0006
        /*0042*/ 	.short	0x0024
        /*0044*/ 	.byte	0x00, 0xf0, 0x11, 0x00


	//----- nvinfo : EIATTR_KPARAM_INFO
	.align		4
.L_77:
        /*0048*/ 	.byte	0x04, 0x17
        /*004a*/ 	.short	(.L_79 - .L_78)
.L_78:
        /*004c*/ 	.word	0x00000000
        /*0050*/ 	.short	0x0005
        /*0052*/ 	.short	0x0020
        /*0054*/ 	.byte	0x00, 0xf0, 0x11, 0x00


	//----- nvinfo : EIATTR_KPARAM_INFO
	.align		4
.L_79:
        /*0058*/ 	.byte	0x04, 0x17
        /*005a*/ 	.short	(.L_81 - .L_80)
.L_80:
        /*005c*/ 	.word	0x00000000
        /*0060*/ 	.short	0x0004
        /*0062*/ 	.short	0x001c
        /*0064*/ 	.byte	0x00, 0xf0, 0x11, 0x00


	//----- nvinfo : EIATTR_KPARAM_INFO
	.align		4
.L_81:
        /*0068*/ 	.byte	0x04, 0x17
        /*006a*/ 	.short	(.L_83 - .L_82)
.L_82:
        /*006c*/ 	.word	0x00000000
        /*0070*/ 	.short	0x0003
        /*0072*/ 	.short	0x0018
        /*0074*/ 	.byte	0x00, 0xf0, 0x11, 0x00


	//----- nvinfo : EIATTR_KPARAM_INFO
	.align		4
.L_83:
        /*0078*/ 	.byte	0x04, 0x17
        /*007a*/ 	.short	(.L_85 - .L_84)
.L_84:
        /*007c*/ 	.word	0x00000000
        /*0080*/ 	.short	0x0002
        /*0082*/ 	.short	0x0010
        /*0084*/ 	.byte	0x00, 0xf5, 0x21, 0x00


	//----- nvinfo : EIATTR_KPARAM_INFO
	.align		4
.L_85:
        /*0088*/ 	.byte	0x04, 0x17
        /*008a*/ 	.short	(.L_87 - .L_86)
.L_86:
        /*008c*/ 	.word	0x00000000
        /*0090*/ 	.short	0x0001
        /*0092*/ 	.short	0x0008
        /*0094*/ 	.byte	0x00, 0xf5, 0x21, 0x00


	//----- nvinfo : EIATTR_KPARAM_INFO
	.align		4
.L_87:
        /*0098*/ 	.byte	0x04, 0x17
        /*009a*/ 	.short	(.L_89 - .L_88)
.L_88:
        /*009c*/ 	.word	0x00000000
        /*00a0*/ 	.short	0x0000
        /*00a2*/ 	.short	0x0000
        /*00a4*/ 	.byte	0x00, 0xf5, 0x21, 0x00


	//----- nvinfo : EIATTR_SPARSE_MMA_MASK
	.align		4
.L_89:
        /*00a8*/ 	.byte	0x03, 0x50
        /*00aa*/ 	.short	0x0000


	//----- nvinfo : EIATTR_MAXREG_COUNT
	.align		4
        /*00ac*/ 	.byte	0x03, 0x1b
        /*00ae*/ 	.short	0x00ff


	//----- nvinfo : EIATTR_MERCURY_ISA_VERSION
	.align		4
        /*00b0*/ 	.byte	0x03, 0x5f
        /*00b2*/ 	.short	0x0101


	//----- nvinfo : EIATTR_VRC_CTA_INIT_COUNT
	.align		4
        /*00b4*/ 	.byte	0x02, 0x4a
	.zero		1
	.zero		1


	//----- nvinfo : EIATTR_EXIT_INSTR_OFFSETS
	.align		4
        /*00b8*/ 	.byte	0x04, 0x1c
        /*00ba*/ 	.short	(.L_91 - .L_90)


	//   ....[0]....
.L_90:
        /*00bc*/ 	.word	0x000000d0


	//   ....[1]....
        /*00c0*/ 	.word	0x000003e0


	//----- nvinfo : EIATTR_CBANK_PARAM_SIZE
	.align		4
.L_91:
        /*00c4*/ 	.byte	0x03, 0x19
        /*00c6*/ 	.short	0x0034


	//----- nvinfo : EIATTR_PARAM_CBANK
	.align		4
        /*00c8*/ 	.byte	0x04, 0x0a
        /*00ca*/ 	.short	(.L_93 - .L_92)
	.align		4
.L_92:
        /*00cc*/ 	.word	index@(.nv.constant0._Z7neighbsPfS_S_iiiiiii)
        /*00d0*/ 	.short	0x0380
        /*00d2*/ 	.short	0x0034


	//----- nvinfo : EIATTR_SW_WAR
	.align		4
.L_93:
        /*00d4*/ 	.byte	0x04, 0x36
        /*00d6*/ 	.short	(.L_95 - .L_94)
.L_94:
        /*00d8*/ 	.word	0x00000008
.L_95:


//--------------------- .nv.callgraph             --------------------------
	.section	.nv.callgraph,"",@"SHT_CUDA_CALLGRAPH"
	.align	4
	.sectionentsize	8
	.align		4
        /*0000*/ 	.word	0x00000000
	.align		4
        /*0004*/ 	.word	0xffffffff
	.align		4
        /*0008*/ 	.word	0x00000000
	.align		4
        /*000c*/ 	.word	0xfffffffe
	.align		4
        /*0010*/ 	.word	0x00000000
	.align		4
        /*0014*/ 	.word	0xfffffffd
	.align		4
        /*0018*/ 	.word	0x00000000
	.align		4
        /*001c*/ 	.word	0xfffffffc


//--------------------- .text._Z8newimagePfS_ii   --------------------------
	.section	.text._Z8newimagePfS_ii,"ax",@progbits
	.align	128
        .global         _Z8newimagePfS_ii
        .type           _Z8newimagePfS_ii,@function
        .size           _Z8newimagePfS_ii,(.L_x_30 - _Z8newimagePfS_ii)
        .other          _Z8newimagePfS_ii,@"STO_CUDA_ENTRY STV_DEFAULT"
_Z8newimagePfS_ii:
.text._Z8newimagePfS_ii:
[----:B------:R-:W-:Y:S01]  /*0000*/  LDC R1, c[0x0][0x37c] ;  /* 0x0000df00ff017b82 */ /* 0x000fe20000000800 */
[----:B------:R-:W0:Y:S07]  /*0010*/  S2R R0, SR_CTAID.Y ;  /* 0x0000000000007919 */ /* 0x000e2e0000002600 */
[----:B------:R-:W0:Y:S08]  /*0020*/  S2UR UR4, SR_CTAID.X ;  /* 0x00000000000479c3 */ /* 0x000e300000002500 */
[----:B------:R-:W0:Y:S02]  /*0030*/  LDC.64 R6, c[0x0][0x390] ;  /* 0x0000e400ff067b82 */ /* 0x000e240000000a00 */
[----:B0-----:R-:W-:-:S05]  /*0040*/  IMAD R7, R7, UR4, R0 ;  /* 0x0000000407077c24 */ /* 0x001fca000f8e0200 */
[----:B------:R-:W-:-:S13]  /*0050*/  ISETP.GE.AND P0, PT, R7, R6, PT ;  /* 0x000000060700720c */ /* 0x000fda0003f06270 */
[----:B------:R-:W-:Y:S05]  /*0060*/  @P0 EXIT ;  /* 0x000000000000094d */ /* 0x000fea0003800000 */
[----:B------:R-:W0:Y:S01]  /*0070*/  LDC.64 R2, c[0x0][0x388] ;  /* 0x0000e200ff027b82 */ /* 0x000e220000000a00 */
[----:B------:R-:W1:Y:S07]  /*0080*/  LDCU.64 UR4, c[0x0][0x358] ;  /* 0x00006b00ff0477ac */ /* 0x000e6e0008000a00 */
[----:B------:R-:W2:Y:S01]  /*0090*/  LDC.64 R4, c[0x0][0x380] ;  /* 0x0000e000ff047b82 */ /* 0x000ea20000000a00 */
[----:B0-----:R-:W-:-:S06]  /*00a0*/  IMAD.WIDE R2, R7, 0x4, R2 ;  /* 0x0000000407027825 */ /* 0x001fcc00078e0202 */
[----:B-1----:R-:W3:Y:S01]  /*00b0*/  LDG.E R3, desc[UR4][R2.64] ;  /* 0x0000000402037981 */ /* 0x002ee2000c1e1900 */
[----:B--2---:R-:W-:-:S05]  /*00c0*/  IMAD.WIDE R4, R7, 0x4, R4 ;  /* 0x0000000407047825 */ /* 0x004fca00078e0204 */
[----:B------:R-:W2:Y:S01]  /*00d0*/  LDG.E R0, desc[UR4][R4.64] ;  /* 0x0000000404007981 */ /* 0x000ea2000c1e1900 */
[----:B---3--:R-:W0:Y:S08]  /*00e0*/  MUFU.RCP R6, R3 ;  /* 0x0000000300067308 */ /* 0x008e300000001000 */
[----:B--2---:R-:W1:Y:S01]  /*00f0*/  FCHK P0, R0, R3 ;  /* 0x0000000300007302 */ /* 0x004e620000000000 */
[----:B0-----:R-:W-:-:S04]  /*0100*/  FFMA R7, -R3, R6, 1 ;  /* 0x3f80000003077423 */ /* 0x001fc80000000106 */
[----:B------:R-:W-:-:S04]  /*0110*/  FFMA R7, R6, R7, R6 ;  /* 0x0000000706077223 */ /* 0x000fc80000000006 */
[----:B------:R-:W-:-:S04]  /*0120*/  FFMA R6, R0, R7, RZ ;  /* 0x0000000700067223 */ /* 0x000fc800000000ff */
[----:B------:R-:W-:-:S04]  /*0130*/  FFMA R8, -R3, R6, R0 ;  /* 0x0000000603087223 */ /* 0x000fc80000000100 */
[----:B------:R-:W-:Y:S01]  /*0140*/  FFMA R7, R7, R8, R6 ;  /* 0x0000000807077223 */ /* 0x000fe20000000006 */
[----:B-1----:R-:W-:Y:S06]  /*0150*/  @!P0 BRA `(.L_x_0) ;  /* 0x00000000000c8947 */ /* 0x002fec0003800000 */
[----:B------:R-:W-:-:S07]  /*0160*/  MOV R2, 0x180 ;  /* 0x0000018000027802 */ /* 0x000fce0000000f00 */
[----:B------:R-:W-:Y:S05]  /*0170*/  CALL.REL.NOINC `($__internal_0_$__cuda_sm3x_div_rn_noftz_f32_slowpath) ;  /* 0x00000000000c7944 */ /* 0x000fea0003c00000 */
[----:B------:R-:W-:-:S07]  /*0180*/  IMAD.MOV.U32 R7, RZ, RZ, R0 ;  /* 0x000000ffff077224 */ /* 0x000fce00078e0000 */
.L_x_0:
[----:B------:R-:W-:Y:S01]  /*0190*/  STG.E desc[UR4][R4.64], R7 ;  /* 0x0000000704007986 */ /* 0x000fe2000c101904 */
[----:B------:R-:W-:Y:S05]  /*01a0*/  EXIT ;  /* 0x000000000000794d */ /* 0x000fea0003800000 */
        .weak           $__internal_0_$__cuda_sm3x_div_rn_noftz_f32_slowpath
        .type           $__internal_0_$__cuda_sm3x_div_rn_noftz_f32_slowpath,@function
        .size           $__internal_0_$__cuda_sm3x_div_rn_noftz_f32_slowpath,(.L_x_30 - $__internal_0_$__cuda_sm3x_div_rn_noftz_f32_slowpath)
$__internal_0_$__cuda_sm3x_div_rn_noftz_f32_slowpath:
[--C-:B------:R-:W-:Y:S01]  /*01b0*/  SHF.R.U32.HI R7, RZ, 0x17, R3.reuse ;  /* 0x00000017ff077819 */ /* 0x100fe20000011603 */
[--C-:B------:R-:W-:Y:S01]  /*01c0*/  IMAD.MOV.U32 R8, RZ, RZ, R0.reuse ;  /* 0x000000ffff087224 */ /* 0x100fe200078e0000 */
[----:B------:R-:W-:Y:S01]  /*01d0*/  SHF.R.U32.HI R6, RZ, 0x17, R0 ;  /* 0x00000017ff067819 */ /* 0x000fe20000011600 */
[----:B------:R-:W-:Y:S01]  /*01e0*/  IMAD.MOV.U32 R9, RZ, RZ, R3 ;  /* 0x000000ffff097224 */ /* 0x000fe200078e0003 */
[----:B------:R-:W-:Y:S02]  /*01f0*/  LOP3.LUT R7, R7, 0xff, RZ, 0xc0, !PT ;  /* 0x000000ff07077812 */ /* 0x000fe400078ec0ff */
[----:B------:R-:W-:-:S03]  /*0200*/  LOP3.LUT R6, R6, 0xff, RZ, 0xc0, !PT ;  /* 0x000000ff06067812 */ /* 0x000fc600078ec0ff */
[----:B------:R-:W-:Y:S02]  /*0210*/  VIADD R12, R7, 0xffffffff ;  /* 0xffffffff070c7836 */ /* 0x000fe40000000000 */
[----:B------:R-:W-:-:S03]  /*0220*/  VIADD R11, R6, 0xffffffff ;  /* 0xffffffff060b7836 */ /* 0x000fc60000000000 */
[----:B------:R-:W-:-:S04]  /*0230*/  ISETP.GT.U32.AND P0, PT, R12, 0xfd, PT ;  /* 0x000000fd0c00780c */ /* 0x000fc80003f04070 */
[----:B------:R-:W-:-:S13]  /*0240*/  ISETP.GT.U32.OR P0, PT, R11, 0xfd, P0 ;  /* 0x000000fd0b00780c */ /* 0x000fda0000704470 */
[----:B------:R-:W-:Y:S01]  /*0250*/  @!P0 IMAD.MOV.U32 R10, RZ, RZ, RZ ;  /* 0x000000ffff0a8224 */ /* 0x000fe200078e00ff */
[----:B------:R-:W-:Y:S06]  /*0260*/  @!P0 BRA `(.L_x_1) ;  /* 0x00000000005c8947 */ /* 0x000fec0003800000 */
[----:B------:R-:W-:Y:S02]  /*0270*/  FSETP.GTU.FTZ.AND P0, PT, |R0|, +INF , PT ;  /* 0x7f8000000000780b */ /* 0x000fe40003f1c200 */
[----:B------:R-:W-:-:S04]  /*0280*/  FSETP.GTU.FTZ.AND P1, PT, |R3|, +INF , PT ;  /* 0x7f8000000300780b */ /* 0x000fc80003f3c200 */
[----:B------:R-:W-:-:S13]  /*0290*/  PLOP3.LUT P0, PT, P0, P1, PT, 0xf8, 0x8f ;  /* 0x00000000008f781c */ /* 0x000fda0000703f70 */
[----:B------:R-:W-:Y:S05]  /*02a0*/  @P0 BRA `(.L_x_2) ;  /* 0x0000000400440947 */ /* 0x000fea0003800000 */
[----:B------:R-:W-:-:S13]  /*02b0*/  LOP3.LUT P0, RZ, R9, 0x7fffffff, R8, 0xc8, !PT ;  /* 0x7fffffff09ff7812 */ /* 0x000fda000780c808 */
[----:B------:R-:W-:Y:S05]  /*02c0*/  @!P0 BRA `(.L_x_3) ;  /* 0x0000000400348947 */ /* 0x000fea0003800000 */
[C---:B------:R-:W-:Y:S02]  /*02d0*/  FSETP.NEU.FTZ.AND P2, PT, |R0|.reuse, +INF , PT ;  /* 0x7f8000000000780b */ /* 0x040fe40003f5d200 */
[----:B------:R-:W-:Y:S02]  /*02e0*/  FSETP.NEU.FTZ.AND P1, PT, |R3|, +INF , PT ;  /* 0x7f8000000300780b */ /* 0x000fe40003f3d200 */
[----:B------:R-:W-:-:S11]  /*02f0*/  FSETP.NEU.FTZ.AND P0, PT, |R0|, +INF , PT ;  /* 0x7f8000000000780b */ /* 0x000fd60003f1d200 */
[----:B------:R-:W-:Y:S05]  /*0300*/  @!P1 BRA !P2, `(.L_x_3) ;  /* 0x0000000400249947 */ /* 0x000fea0005000000 */
[----:B------:R-:W-:-:S04]  /*0310*/  LOP3.LUT P2, RZ, R8, 0x7fffffff, RZ, 0xc0, !PT ;  /* 0x7fffffff08ff7812 */ /* 0x000fc8000784c0ff */
[----:B------:R-:W-:-:S13]  /*0320*/  PLOP3.LUT P1, PT, P1, P2, PT, 0x2f, 0xf2 ;  /* 0x0000000000f2781c */ /* 0x000fda0000f24577 */
[----:B------:R-:W-:Y:S05]  /*0330*/  @P1 BRA `(.L_x_4) ;  /* 0x0000000400101947 */ /* 0x000fea0003800000 */
[----:B------:R-:W-:-:S04]  /*0340*/  LOP3.LUT P1, RZ, R9, 0x7fffffff, RZ, 0xc0, !PT ;  /* 0x7fffffff09ff7812 */ /* 0x000fc8000782c0ff */
[----:B------:R-:W-:-:S13]  /*0350*/  PLOP3.LUT P0, PT, P0, P1, PT, 0x2f, 0xf2 ;  /* 0x0000000000f2781c */ /* 0x000fda0000702577 */
[----:B------:R-:W-:Y:S05]  /*0360*/  @P0 BRA `(.L_x_5) ;  /* 0x0000000000f80947 */ /* 0x000fea0003800000 */
[----:B------:R-:W-:Y:S02]  /*0370*/  ISETP.GE.AND P0, PT, R11, RZ, PT ;  /* 0x000000ff0b00720c */ /* 0x000fe40003f06270 */
[----:B------:R-:W-:-:S11]  /*0380*/  ISETP.GE.AND P1, PT, R12, RZ, PT ;  /* 0x000000ff0c00720c */ /* 0x000fd60003f26270 */
[----:B------:R-:W-:Y:S02]  /*0390*/  @P0 IMAD.MOV.U32 R10, RZ, RZ, RZ ;  /* 0x000000ffff0a0224 */ /* 0x000fe400078e00ff */
[----:B------:R-:W-:Y:S01]  /*03a0*/  @!P0 FFMA R8, R0, 1.84467440737095516160e+19, RZ ;  /* 0x5f80000000088823 */ /* 0x000fe200000000ff */
[----:B------:R-:W-:Y:S02]  /*03b0*/  @!P0 IMAD.MOV.U32 R10, RZ, RZ, -0x40 ;  /* 0xffffffc0ff0a8424 */ /* 0x000fe400078e00ff */
[----:B------:R-:W-:Y:S02]  /*03c0*/  @!P1 FFMA R9, R3, 1.84467440737095516160e+19, RZ ;  /* 0x5f80000003099823 */ /* 0x000fe400000000ff */
[----:B------:R-:W-:-:S07]  /*03d0*/  @!P1 VIADD R10, R10, 0x40 ;  /* 0x000000400a0a9836 */ /* 0x000fce0000000000 */
.L_x_1:
[----:B------:R-:W-:Y:S01]  /*03e0*/  LEA R0, R7, 0xc0800000, 0x17 ;  /* 0xc080000007007811 */ /* 0x000fe200078eb8ff */
[----:B------:R-:W-:-:S04]  /*03f0*/  VIADD R6, R6, 0xffffff81 ;  /* 0xffffff8106067836 */ /* 0x000fc80000000000 */
[----:B------:R-:W-:Y:S01]  /*0400*/  IMAD.IADD R9, R9, 0x1, -R0 ;  /* 0x0000000109097824 */ /* 0x000fe200078e0a00 */
[C---:B------:R-:W-:Y:S01]  /*0410*/  IADD3 R7, PT, PT, R6.reuse, 0x7f, -R7 ;  /* 0x0000007f06077810 */ /* 0x040fe20007ffe807 */
[----:B------:R-:W-:Y:S02]  /*0420*/  IMAD R0, R6, -0x800000, R8 ;  /* 0xff80000006007824 */ /* 0x000fe400078e0208 */
[----:B------:R-:W0:Y:S01]  /*0430*/  MUFU.RCP R3, R9 ;  /* 0x0000000900037308 */ /* 0x000e220000001000 */
[----:B------:R-:W-:Y:S01]  /*0440*/  FADD.FTZ R11, -R9, -RZ ;  /* 0x800000ff090b7221 */ /* 0x000fe20000010100 */
[----:B------:R-:W-:-:S03]  /*0450*/  IMAD.IADD R7, R7, 0x1, R10 ;  /* 0x0000000107077824 */ /* 0x000fc600078e020a */
[----:B0-----:R-:W-:-:S04]  /*0460*/  FFMA R12, R3, R11, 1 ;  /* 0x3f800000030c7423 */ /* 0x001fc8000000000b */
[----:B------:R-:W-:-:S04]  /*0470*/  FFMA R12, R3, R12, R3 ;  /* 0x0000000c030c7223 */ /* 0x000fc80000000003 */
[----:B------:R-:W-:-:S04]  /*0480*/  FFMA R3, R0, R12, RZ ;  /* 0x0000000c00037223 */ /* 0x000fc800000000ff */
[----:B------:R-:W-:-:S04]  /*0490*/  FFMA R8, R11, R3, R0 ;  /* 0x000000030b087223 */ /* 0x000fc80000000000 */
[----:B------:R-:W-:-:S04]  /*04a0*/  FFMA R13, R12, R8, R3 ;  /* 0x000000080c0d7223 */ /* 0x000fc80000000003 */
[----:B------:R-:W-:-:S04]  /*04b0*/  FFMA R8, R11, R13, R0 ;  /* 0x0000000d0b087223 */ /* 0x000fc80000000000 */
[----:B------:R-:W-:-:S05]  /*04c0*/  FFMA R0, R12, R8, R13 ;  /* 0x000000080c007223 */ /* 0x000fca000000000d */
[----:B------:R-:W-:-:S04]  /*04d0*/  SHF.R.U32.HI R3, RZ, 0x17, R0 ;  /* 0x00000017ff037819 */ /* 0x000fc80000011600 */
[----:B------:R-:W-:-:S05]  /*04e0*/  LOP3.LUT R3, R3, 0xff, RZ, 0xc0, !PT ;  /* 0x000000ff03037812 */ /* 0x000fca00078ec0ff */
[----:B------:R-:W-:-:S04]  /*04f0*/  IMAD.IADD R9, R3, 0x1, R7 ;  /* 0x0000000103097824 */ /* 0x000fc800078e0207 */
[----:B------:R-:W-:-:S05]  /*0500*/  VIADD R3, R9, 0xffffffff ;  /* 0xffffffff09037836 */ /* 0x000fca0000000000 */
[----:B------:R-:W-:-:S13]  /*0510*/  ISETP.GE.U32.AND P0, PT, R3, 0xfe, PT ;  /* 0x000000fe0300780c */ /* 0x000fda0003f06070 */
[----:B------:R-:W-:Y:S05]  /*0520*/  @!P0 BRA `(.L_x_6) ;  /* 0x0000000000808947 */ /* 0x000fea0003800000 */
[----:B------:R-:W-:-:S13]  /*0530*/  ISETP.GT.AND P0, PT, R9, 0xfe, PT ;  /* 0x000000fe0900780c */ /* 0x000fda0003f04270 */
[----:B------:R-:W-:Y:S05]  /*0540*/  @P0 BRA `(.L_x_7) ;  /* 0x00000000006c0947 */ /* 0x000fea0003800000 */
[----:B------:R-:W-:-:S13]  /*0550*/  ISETP.GE.AND P0, PT, R9, 0x1, PT ;  /* 0x000000010900780c */ /* 0x000fda0003f06270 */
[----:B------:R-:W-:Y:S05]  /*0560*/  @P0 BRA `(.L_x_8) ;  /* 0x0000000000980947 */ /* 0x000fea0003800000 */
[----:B------:R-:W-:Y:S02]  /*0570*/  ISETP.GE.AND P0, PT, R9, -0x18, PT ;  /* 0xffffffe80900780c */ /* 0x000fe40003f06270 */
[----:B------:R-:W-:-:S11]  /*0580*/  LOP3.LUT R0, R0, 0x80000000, RZ, 0xc0, !PT ;  /* 0x8000000000007812 */ /* 0x000fd600078ec0ff */
[----:B------:R-:W-:Y:S05]  /*0590*/  @!P0 BRA `(.L_x_8) ;  /* 0x00000000008c8947 */ /* 0x000fea0003800000 */
[CCC-:B------:R-:W-:Y:S01]  /*05a0*/  FFMA.RZ R3, R12.reuse, R8.reuse, R13.reuse ;  /* 0x000000080c037223 */ /* 0x1c0fe2000000c00d */
[CCC-:B------:R-:W-:Y:S01]  /*05b0*/  FFMA.RM R6, R12.reuse, R8.reuse, R13.reuse ;  /* 0x000000080c067223 */ /* 0x1c0fe2000000400d */
[C---:B------:R-:W-:Y:S02]  /*05c0*/  ISETP.NE.AND P2, PT, R9.reuse, RZ, PT ;  /* 0x000000ff0900720c */ /* 0x040fe40003f45270 */
[----:B------:R-:W-:Y:S02]  /*05d0*/  ISETP.NE.AND P1, PT, R9, RZ, PT ;  /* 0x000000ff0900720c */ /* 0x000fe40003f25270 */
[----:B------:R-:W-:Y:S01]  /*05e0*/  LOP3.LUT R7, R3, 0x7fffff, RZ, 0xc0, !PT ;  /* 0x007fffff03077812 */ /* 0x000fe200078ec0ff */
[----:B------:R-:W-:Y:S01]  /*05f0*/  FFMA.RP R3, R12, R8, R13 ;  /* 0x000000080c037223 */ /* 0x000fe2000000800d */
[----:B------:R-:W-:Y:S02]  /*0600*/  VIADD R8, R9, 0x20 ;  /* 0x0000002009087836 */ /* 0x000fe40000000000 */
[----:B------:R-:W-:Y:S01]  /*0610*/  LOP3.LUT R7, R7, 0x800000, RZ, 0xfc, !PT ;  /* 0x0080000007077812 */ /* 0x000fe200078efcff */
[----:B------:R-:W-:Y:S01]  /*0620*/  IMAD.MOV R9, RZ, RZ, -R9 ;  /* 0x000000ffff097224 */ /* 0x000fe200078e0a09 */
[----:B------:R-:W-:-:S02]  /*0630*/  FSETP.NEU.FTZ.AND P0, PT, R3, R6, PT ;  /* 0x000000060300720b */ /* 0x000fc40003f1d000 */
[----:B------:R-:W-:Y:S02]  /*0640*/  SHF.L.U32 R8, R7, R8, RZ ;  /* 0x0000000807087219 */ /* 0x000fe400000006ff */
[----:B------:R-:W-:Y:S02]  /*0650*/  SEL R6, R9, RZ, P2 ;  /* 0x000000ff09067207 */ /* 0x000fe40001000000 */
[----:B------:R-:W-:Y:S02]  /*0660*/  ISETP.NE.AND P1, PT, R8, RZ, P1 ;  /* 0x000000ff0800720c */ /* 0x000fe40000f25270 */
[----:B------:R-:W-:Y:S02]  /*0670*/  SHF.R.U32.HI R6, RZ, R6, R7 ;  /* 0x00000006ff067219 */ /* 0x000fe40000011607 */
[----:B------:R-:W-:Y:S02]  /*0680*/  PLOP3.LUT P0, PT, P0, P1, PT, 0xf8, 0x8f ;  /* 0x00000000008f781c */ /* 0x000fe40000703f70 */
[----:B------:R-:W-:-:S02]  /*0690*/  SHF.R.U32.HI R8, RZ, 0x1, R6 ;  /* 0x00000001ff087819 */ /* 0x000fc40000011606 */
[----:B------:R-:W-:-:S04]  /*06a0*/  SEL R3, RZ, 0x1, !P0 ;  /* 0x00000001ff037807 */ /* 0x000fc80004000000 */
[----:B------:R-:W-:-:S04]  /*06b0*/  LOP3.LUT R3, R3, 0x1, R8, 0xf8, !PT ;  /* 0x0000000103037812 */ /* 0x000fc800078ef808 */
[----:B------:R-:W-:-:S05]  /*06c0*/  LOP3.LUT R3, R3, R6, RZ, 0xc0, !PT ;  /* 0x0000000603037212 */ /* 0x000fca00078ec0ff */
[----:B------:R-:W-:-:S05]  /*06d0*/  IMAD.IADD R3, R8, 0x1, R3 ;  /* 0x0000000108037824 */ /* 0x000fca00078e0203 */
[----:B------:R-:W-:Y:S01]  /*06e0*/  LOP3.LUT R0, R3, R0, RZ, 0xfc, !PT ;  /* 0x0000000003007212 */ /* 0x000fe200078efcff */
[----:B------:R-:W-:Y:S06]  /*06f0*/  BRA `(.L_x_8) ;  /* 0x0000000000347947 */ /* 0x000fec0003800000 */
.L_x_7:
[----:B------:R-:W-:-:S04]  /*0700*/  LOP3.LUT R0, R0, 0x80000000, RZ, 0xc0, !PT ;  /* 0x8000000000007812 */ /* 0x000fc800078ec0ff */
[----:B------:R-:W-:Y:S01]  /*0710*/  LOP3.LUT R0, R0, 0x7f800000, RZ, 0xfc, !PT ;  /* 0x7f80000000007812 */ /* 0x000fe200078efcff */
[----:B------:R-:W-:Y:S06]  /*0720*/  BRA `(.L_x_8) ;  /* 0x0000000000287947 */ /* 0x000fec0003800000 */
.L_x_6:
[----:B------:R-:W-:Y:S01]  /*0730*/  IMAD R0, R7, 0x800000, R0 ;  /* 0x0080000007007824 */ /* 0x000fe200078e0200 */
[----:B------:R-:W-:Y:S06]  /*0740*/  BRA `(.L_x_8) ;  /* 0x0000000000207947 */ /* 0x000fec0003800000 */
.L_x_5:
[----:B------:R-:W-:-:S04]  /*0750*/  LOP3.LUT R0, R9, 0x80000000, R8, 0x48, !PT ;  /* 0x8000000009007812 */ /* 0x000fc800078e4808 */
[----:B------:R-:W-:Y:S01]  /*0760*/  LOP3.LUT R0, R0, 0x7f800000, RZ, 0xfc, !PT ;  /* 0x7f80000000007812 */ /* 0x000fe200078efcff */
[----:B------:R-:W-:Y:S06]  /*0770*/  BRA `(.L_x_8) ;  /* 0x0000000000147947 */ /* 0x000fec0003800000 */
.L_x_4:
[----:B------:R-:W-:Y:S01]  /*0780*/  LOP3.LUT R0, R9, 0x80000000, R8, 0x48, !PT ;  /* 0x8000000009007812 */ /* 0x000fe200078e4808 */
[----:B------:R-:W-:Y:S06]  /*0790*/  BRA `(.L_x_8) ;  /* 0x00000000000c7947 */ /* 0x000fec0003800000 */
.L_x_3:
[----:B------:R-:W0:Y:S01]  /*07a0*/  MUFU.RSQ R0, -QNAN ;  /* 0xffc0000000007908 */ /* 0x000e220000001400 */
[----:B------:R-:W-:Y:S05]  /*07b0*/  BRA `(.L_x_8) ;  /* 0x0000000000047947 */ /* 0x000fea0003800000 */
.L_x_2:
[----:B------:R-:W-:-:S07]  /*07c0*/  FADD.FTZ R0, R0, R3 ;  /* 0x0000000300007221 */ /* 0x000fce0000010000 */
.L_x_8:
[----:B------:R-:W-:-:S04]  /*07d0*/  IMAD.MOV.U32 R3, RZ, RZ, 0x0 ;  /* 0x00000000ff037424 */ /* 0x000fc800078e00ff */
[----:B0-----:R-:W-:Y:S05]  /*07e0*/  RET.REL.NODEC R2 `(_Z8newimagePfS_ii) ;  /* 0xfffffff802047950 */ /* 0x001fea0003c3ffff */
.L_x_9:
[----:B------:R-:W-:-:S00]  /*07f0*/  BRA `(.L_x_9) ;  /* 0xfffffffc00fc7947 */ /* 0x000fc0000383ffff */
[----:B------:R-:W-:-:S00]  /*0800*/  NOP ;  /* 0x0000000000007918 */ /* 0x000fc00000000000 */
[----:B------:R-:W-:-:S00]  /*0810*/  NOP ;  /* 0x0000000000007918 */ /* 0x000fc00000000000 */
[----:B------:R-:W-:-:S00]  /*0820*/  NOP ;  /* 0x0000000000007918 */ /* 0x000fc00000000000 */
[----:B------:R-:W-:-:S00]  /*0830*/  NOP ;  /* 0x0000000000007918 */ /* 0x000fc00000000000 */
[----:B------:R-:W-:-:S00]  /*0840*/  NOP ;  /* 0x0000000000007918 */ /* 0x000fc00000000000 */
[----:B------:R-:W-:-:S00]  /*0850*/  NOP ;  /* 0x0000000000007918 */ /* 0x000fc00000000000 */
[----:B------:R-:W-:-:S00]  /*0860*/  NOP ;  /* 0x0000000000007918 */ /* 0x000fc00000000000 */
[----:B------:R-:W-:-:S00]  /*0870*/  NOP ;  /* 0x0000000000007918 */ /* 0x000fc00000000000 */
.L_x_30:


//--------------------- .text._Z8affinityPfS_iifiiiS_ --------------------------
	.section	.text._Z8affinityPfS_iifiiiS_,"ax",@progbits
	.align	128
        .global         _Z8affinityPfS_iifiiiS_
        .type           _Z8affinityPfS_iifiiiS_,@function
        .size           _Z8affinityPfS_iifiiiS_,(.L_x_31 - _Z8affinityPfS_iifiiiS_)
        .other          _Z8affinityPfS_iifiiiS_,@"STO_CUDA_ENTRY STV_DEFAULT"
_Z8affinityPfS_iifiiiS_:
.text._Z8affinityPfS_iifiiiS_:
[----:B------:R-:W-:Y:S01]  /*0000*/  LDC R1, c[0x0][0x37c] ;  /* 0x0000df00ff017b82 */ /* 0x000fe20000000800 */
[----:B------:R-:W0:Y:S07]  /*0010*/  S2R R16, SR_CTAID.X ;  /* 0x0000000000107919 */ /* 0x000e2e0000002500 */
[----:B------:R-:W1:Y:S01]  /*0020*/  S2UR UR4, SR_CTAID.Y ;  /* 0x00000000000479c3 */ /* 0x000e620000002600 */
[----:B------:R-:W2:Y:S01]  /*0030*/  LDCU UR10, c[0x0][0x394] ;  /* 0x00007280ff0a77ac */ /* 0x000ea20008000800 */
[----:B------:R-:W-:Y:S01]  /*0040*/  HFMA2 R22, -RZ, RZ, 0, 0 ;  /* 0x00000000ff167431 */ /* 0x000fe200000001ff */
[----:B------:R-:W0:Y:S01]  /*0050*/  S2R R15, SR_TID.X ;  /* 0x00000000000f7919 */ /* 0x000e220000002100 */
[----:B------:R-:W3:Y:S01]  /*0060*/  LDCU UR11, c[0x0][0x390] ;  /* 0x00007200ff0b77ac */ /* 0x000ee20008000800 */
[----:B------:R-:W4:Y:S03]  /*0070*/  S2R R14, SR_TID.Y ;  /* 0x00000000000e7919 */ /* 0x000f260000002200 */
[----:B------:R-:W5:Y:S01]  /*0080*/  S2UR UR6, SR_CgaCtaId ;  /* 0x00000000000679c3 */ /* 0x000f620000008800 */
[----:B------:R-:W-:Y:S01]  /*0090*/  UMOV UR5, 0x400 ;  /* 0x0000040000057882 */ /* 0x000fe20000000000 */
[----:B------:R-:W-:-:S02]  /*00a0*/  UMOV UR7, 0x400 ;  /* 0x0000040000077882 */ /* 0x000fc40000000000 */
[----:B------:R-:W-:-:S04]  /*00b0*/  UIADD3 UR7, UPT, UPT, UR7, 0x400, URZ ;  /* 0x0000040007077890 */ /* 0x000fc8000fffe0ff */
[----:B------:R-:W3:Y:S01]  /*00c0*/  S2UR UR8, SR_CgaCtaId ;  /* 0x00000000000879c3 */ /* 0x000ee20000008800 */
[----:B--2---:R-:W-:Y:S02]  /*00d0*/  UISETP.GE.AND UP0, UPT, UR10, 0x1, UPT ;  /* 0x000000010a00788c */ /* 0x004fe4000bf06270 */
[----:B-1----:R-:W-:Y:S02]  /*00e0*/  USHF.L.U32 UR4, UR4, 0x4, URZ ;  /* 0x0000000404047899 */ /* 0x002fe400080006ff */
[----:B-----5:R-:W-:Y:S01]  /*00f0*/  ULEA UR9, UR6, UR5, 0x18 ;  /* 0x0000000506097291 */ /* 0x020fe2000f8ec0ff */
[----:B0-----:R-:W-:-:S03]  /*0100*/  LEA R13, R16, R15, 0x4 ;  /* 0x0000000f100d7211 */ /* 0x001fc600078e20ff */
[C---:B----4-:R-:W-:Y:S01]  /*0110*/  IADD3 R0, PT, PT, R14.reuse, UR4, RZ ;  /* 0x000000040e007c10 */ /* 0x050fe2000fffe0ff */
[----:B---3--:R-:W-:Y:S01]  /*0120*/  ULEA UR7, UR8, UR7, 0x18 ;  /* 0x0000000708077291 */ /* 0x008fe2000f8ec0ff */
[----:B------:R-:W-:Y:S02]  /*0130*/  LEA R28, R14, UR9, 0x6 ;  /* 0x000000090e1c7c11 */ /* 0x000fe4000f8e30ff */
[----:B------:R-:W-:-:S03]  /*0140*/  VIMNMX R2, PT, PT, R13, R0, !PT ;  /* 0x000000000d027248 */ /* 0x000fc60007fe0100 */
[----:B------:R-:W0:Y:S01]  /*0150*/  LDCU.64 UR8, c[0x0][0x358] ;  /* 0x00006b00ff0877ac */ /* 0x000e220008000a00 */
[----:B------:R-:W-:Y:S02]  /*0160*/  LEA R12, R15, R28, 0x2 ;  /* 0x0000001c0f0c7211 */ /* 0x000fe400078e10ff */
[----:B------:R-:W-:Y:S01]  /*0170*/  ISETP.GE.AND P2, PT, R2, UR11, PT ;  /* 0x0000000b02007c0c */ /* 0x000fe2000bf46270 */
[----:B------:R-:W-:-:S12]  /*0180*/  BRA.U !UP0, `(.L_x_10) ;  /* 0x00000005084c7547 */ /* 0x000fd8000b800000 */
[----:B------:R-:W1:Y:S01]  /*0190*/  LDC.64 R2, c[0x0][0x388] ;  /* 0x0000e200ff027b82 */ /* 0x000e620000000a00 */
[----:B------:R-:W2:Y:S01]  /*01a0*/  LDCU UR11, c[0x0][0x390] ;  /* 0x00007200ff0b77ac */ /* 0x000ea20008000800 */
[----:B------:R-:W-:Y:S01]  /*01b0*/  LEA R16, R16, R14, 0x4 ;  /* 0x0000000e10107211 */ /* 0x000fe200078e20ff */
[--C-:B------:R-:W-:Y:S01]  /*01c0*/  IMAD R19, R0, UR10, R15.reuse ;  /* 0x0000000a00137c24 */ /* 0x100fe2000f8e020f */
[----:B------:R-:W-:Y:S01]  /*01d0*/  MOV R22, RZ ;  /* 0x000000ff00167202 */ /* 0x000fe20000000f00 */
[----:B------:R-:W-:Y:S02]  /*01e0*/  UIADD3 UR5, UPT, UPT, UR5, 0x400, URZ ;  /* 0x0000040005057890 */ /* 0x000fe4000fffe0ff */
[----:B------:R-:W-:Y:S02]  /*01f0*/  UIMAD UR4, UR4, UR10, URZ ;  /* 0x0000000a040472a4 */ /* 0x000fe4000f8e02ff */
[----:B------:R-:W-:Y:S01]  /*0200*/  IMAD R17, R16, UR10, R15 ;  /* 0x0000000a10117c24 */ /* 0x000fe2000f8e020f */
[----:B------:R-:W-:Y:S01]  /*0210*/  ULEA UR5, UR6, UR5, 0x18 ;  /* 0x0000000506057291 */ /* 0x000fe2000f8ec0ff */
[----:B------:R-:W3:Y:S05]  /*0220*/  LDCU UR12, c[0x0][0x390] ;  /* 0x00007200ff0c77ac */ /* 0x000eea0008000800 */
[----:B------:R-:W-:Y:S01]  /*0230*/  LEA R18, R15, UR5, 0x6 ;  /* 0x000000050f127c11 */ /* 0x000fe2000f8e30ff */
[----:B------:R-:W-:-:S03]  /*0240*/  UIADD3 UR6, UPT, UPT, UR4, UR10, URZ ;  /* 0x0000000a04067290 */ /* 0x000fc6000fffe0ff */
[----:B------:R-:W-:Y:S01]  /*0250*/  LEA R20, R14, R18, 0x2 ;  /* 0x000000120e147211 */ /* 0x000fe200078e10ff */
[----:B------:R-:W-:Y:S01]  /*0260*/  IMAD R18, R15, -0x3c, R18 ;  /* 0xffffffc40f127824 */ /* 0x000fe200078e0212 */
[----:B--2---:R-:W-:-:S13]  /*0270*/  ISETP.GE.AND P0, PT, R0, UR11, PT ;  /* 0x0000000b00007c0c */ /* 0x004fda000bf06270 */
.L_x_11:
[----:B---3--:R-:W-:Y:S01]  /*0280*/  ISETP.GE.AND P1, PT, R16, UR12, PT ;  /* 0x0000000c10007c0c */ /* 0x008fe2000bf26270 */
[----:B------:R-:W-:Y:S01]  /*0290*/  HFMA2 R27, -RZ, RZ, 0, 0 ;  /* 0x00000000ff1b7431 */ /* 0x000fe200000001ff */
[----:B------:R-:W-:Y:S01]  /*02a0*/  MOV R25, RZ ;  /* 0x000000ff00197202 */ /* 0x000fe20000000f00 */
[----:B-1----:R-:W-:-:S04]  /*02b0*/  IMAD.WIDE R4, R19, 0x4, R2 ;  /* 0x0000000413047825 */ /* 0x002fc800078e0202 */
[C---:B------:R-:W-:Y:S01]  /*02c0*/  IMAD.WIDE R6, R17.reuse, 0x4, R2 ;  /* 0x0000000411067825 */ /* 0x040fe200078e0202 */
[----:B0-----:R-:W2:Y:S05]  /*02d0*/  @!P0 LDG.E R25, desc[UR8][R4.64] ;  /* 0x0000000804198981 */ /* 0x001eaa000c1e1900 */
[----:B------:R-:W3:Y:S01]  /*02e0*/  @!P1 LDG.E R27, desc[UR8][R6.64] ;  /* 0x00000008061b9981 */ /* 0x000ee2000c1e1900 */
[----:B------:R-:W-:Y:S01]  /*02f0*/  UIADD3 UR4, UPT, UPT, UR4, 0x10, URZ ;  /* 0x0000001004047890 */ /* 0x000fe2000fffe0ff */
[----:B------:R-:W-:Y:S02]  /*0300*/  IADD3 R17, PT, PT, R17, 0x10, RZ ;  /* 0x0000001011117810 */ /* 0x000fe40007ffe0ff */
[----:B------:R-:W-:Y:S01]  /*0310*/  IADD3 R19, PT, PT, R19, 0x10, RZ ;  /* 0x0000001013137810 */ /* 0x000fe20007ffe0ff */
[----:B------:R-:W-:Y:S01]  /*0320*/  UISETP.GE.AND UP0, UPT, UR4, UR6, UPT ;  /* 0x000000060400728c */ /* 0x000fe2000bf06270 */
[----:B--2---:R-:W-:Y:S04]  /*0330*/  STS [R12], R25 ;  /* 0x000000190c007388 */ /* 0x004fe80000000800 */
[----:B---3--:R-:W-:Y:S01]  /*0340*/  STS [R20], R27 ;  /* 0x0000001b14007388 */ /* 0x008fe20000000800 */
[----:B------:R-:W-:Y:S06]  /*0350*/  BAR.SYNC.DEFER_BLOCKING 0x0 ;  /* 0x0000000000007b1d */ /* 0x000fec0000010000 */
[----:B------:R-:W-:Y:S04]  /*0360*/  LDS R23, [R18] ;  /* 0x0000000012177984 */ /* 0x000fe80000000800 */
[----:B------:R-:W0:Y:S04]  /*0370*/  LDS.128 R8, [R28] ;  /* 0x000000001c087984 */ /* 0x000e280000000c00 */
[----:B------:R-:W1:Y:S04]  /*0380*/  LDS R26, [R18+0x40] ;  /* 0x00004000121a7984 */ /* 0x000e680000000800 */
[----:B------:R-:W2:Y:S04]  /*0390*/  LDS R21, [R18+0x80] ;  /* 0x0000800012157984 */ /* 0x000ea80000000800 */
[----:B------:R-:W3:Y:S04]  /*03a0*/  LDS R24, [R18+0xc0] ;  /* 0x0000c00012187984 */ /* 0x000ee80000000800 */
[----:B------:R-:W-:Y:S01]  /*03b0*/  LDS.128 R4, [R28+0x10] ;  /* 0x000010001c047984 */ /* 0x000fe20000000c00 */
[----:B0-----:R-:W-:-:S03]  /*03c0*/  FADD R29, R8, -R23 ;  /* 0x80000017081d7221 */ /* 0x001fc60000000000 */
[----:B------:R-:W0:Y:S01]  /*03d0*/  LDS R23, [R18+0x100] ;  /* 0x0001000012177984 */ /* 0x000e220000000800 */
[----:B------:R-:W-:Y:S01]  /*03e0*/  FFMA R29, R29, R29, R22 ;  /* 0x0000001d1d1d7223 */ /* 0x000fe20000000016 */
[----:B-1----:R-:W-:Y:S02]  /*03f0*/  FADD R26, -R26, R9 ;  /* 0x000000091a1a7221 */ /* 0x002fe40000000100 */
[----:B------:R-:W1:Y:S01]  /*0400*/  LDS R22, [R18+0x140] ;  /* 0x0001400012167984 */ /* 0x000e620000000800 */
[----:B--2---:R-:W-:Y:S01]  /*0410*/  FADD R10, -R21, R10 ;  /* 0x0000000a150a7221 */ /* 0x004fe20000000100 */
[----:B------:R-:W-:Y:S02]  /*0420*/  FFMA R29, R26, R26, R29 ;  /* 0x0000001a1a1d7223 */ /* 0x000fe4000000001d */
[----:B------:R-:W2:Y:S01]  /*0430*/  LDS R21, [R18+0x180] ;  /* 0x0001800012157984 */ /* 0x000ea20000000800 */
[----:B---3--:R-:W-:Y:S01]  /*0440*/  FADD R24, -R24, R11 ;  /* 0x0000000b18187221 */ /* 0x008fe20000000100 */
[----:B------:R-:W-:-:S02]  /*0450*/  FFMA R29, R10, R10, R29 ;  /* 0x0000000a0a1d7223 */ /* 0x000fc4000000001d */
[----:B------:R-:W3:Y:S02]  /*0460*/  LDS R26, [R18+0x1c0] ;  /* 0x0001c000121a7984 */ /* 0x000ee40000000800 */
[----:B------:R-:W-:Y:S02]  /*0470*/  FFMA R29, R24, R24, R29 ;  /* 0x00000018181d7223 */ /* 0x000fe4000000001d */
[----:B------:R-:W-:Y:S04]  /*0480*/  LDS.128 R8, [R28+0x20] ;  /* 0x000020001c087984 */ /* 0x000fe80000000c00 */
[----:B------:R-:W4:Y:S01]  /*0490*/  LDS R24, [R18+0x240] ;  /* 0x0002400012187984 */ /* 0x000f220000000800 */
[----:B0-----:R-:W-:-:S03]  /*04a0*/  FADD R4, R4, -R23 ;  /* 0x8000001704047221 */ /* 0x001fc60000000000 */
[----:B------:R-:W0:Y:S01]  /*04b0*/  LDS R23, [R18+0x200] ;  /* 0x0002000012177984 */ /* 0x000e220000000800 */
[----:B------:R-:W-:Y:S01]  /*04c0*/  FFMA R29, R4, R4, R29 ;  /* 0x00000004041d7223 */ /* 0x000fe2000000001d */
[----:B-1----:R-:W-:Y:S01]  /*04d0*/  FADD R22, -R22, R5 ;  /* 0x0000000516167221 */ /* 0x002fe20000000100 */
[----:B--2---:R-:W-:-:S03]  /*04e0*/  FADD R6, -R21, R6 ;  /* 0x0000000615067221 */ /* 0x004fc60000000100 */
[----:B------:R-:W-:Y:S01]  /*04f0*/  FFMA R29, R22, R22, R29 ;  /* 0x00000016161d7223 */ /* 0x000fe2000000001d */
[----:B------:R-:W1:Y:S01]  /*0500*/  LDS R21, [R18+0x280] ;  /* 0x0002800012157984 */ /* 0x000e620000000800 */
[----:B---3--:R-:W-:Y:S02]  /*0510*/  FADD R26, -R26, R7 ;  /* 0x000000071a1a7221 */ /* 0x008fe40000000100 */
[----:B------:R-:W-:Y:S01]  /*0520*/  FFMA R29, R6, R6, R29 ;  /* 0x00000006061d7223 */ /* 0x000fe2000000001d */
[----:B------:R-:W-:Y:S03]  /*0530*/  LDS R22, [R18+0x340] ;  /* 0x0003400012167984 */ /* 0x000fe60000000800 */
[----:B------:R-:W-:Y:S01]  /*0540*/  FFMA R29, R26, R26, R29 ;  /* 0x0000001a1a1d7223 */ /* 0x000fe2000000001d */
[----:B----4-:R-:W-:Y:S02]  /*0550*/  FADD R24, -R24, R9 ;  /* 0x0000000918187221 */ /* 0x010fe40000000100 */
[----:B------:R-:W-:Y:S01]  /*0560*/  LDS R9, [R18+0x380] ;  /* 0x0003800012097984 */ /* 0x000fe20000000800 */
[----:B0-----:R-:W-:-:S03]  /*0570*/  FADD R4, R8, -R23 ;  /* 0x8000001708047221 */ /* 0x001fc60000000000 */
[----:B------:R-:W0:Y:S01]  /*0580*/  LDS R8, [R18+0x2c0] ;  /* 0x0002c00012087984 */ /* 0x000e220000000800 */
[----:B------:R-:W-:-:S03]  /*0590*/  FFMA R29, R4, R4, R29 ;  /* 0x00000004041d7223 */ /* 0x000fc6000000001d */
[----:B------:R-:W-:Y:S01]  /*05a0*/  LDS R23, [R18+0x300] ;  /* 0x0003000012177984 */ /* 0x000fe20000000800 */
[----:B------:R-:W-:Y:S01]  /*05b0*/  FFMA R29, R24, R24, R29 ;  /* 0x00000018181d7223 */ /* 0x000fe2000000001d */
[----:B-1----:R-:W-:Y:S02]  /*05c0*/  FADD R10, -R21, R10 ;  /* 0x0000000a150a7221 */ /* 0x002fe40000000100 */
[----:B------:R-:W1:Y:S02]  /*05d0*/  LDS.128 R4, [R28+0x30] ;  /* 0x000030001c047984 */ /* 0x000e640000000c00 */
[----:B------:R-:W-:Y:S02]  /*05e0*/  FFMA R29, R10, R10, R29 ;  /* 0x0000000a0a1d7223 */ /* 0x000fe4000000001d */
[----:B------:R-:W2:Y:S01]  /*05f0*/  LDS R24, [R18+0x3c0] ;  /* 0x0003c00012187984 */ /* 0x000ea20000000800 */
[----:B0-----:R-:W-:-:S04]  /*0600*/  FADD R8, -R8, R11 ;  /* 0x0000000b08087221 */ /* 0x001fc80000000100 */
[----:B------:R-:W-:Y:S01]  /*0610*/  FFMA R29, R8, R8, R29 ;  /* 0x00000008081d7223 */ /* 0x000fe2000000001d */
[----:B-1----:R-:W-:Y:S01]  /*0620*/  FADD R4, R4, -R23 ;  /* 0x8000001704047221 */ /* 0x002fe20000000000 */
[----:B------:R-:W-:Y:S01]  /*0630*/  FADD R22, -R22, R5 ;  /* 0x0000000516167221 */ /* 0x000fe20000000100 */
[----:B------:R-:W-:Y:S02]  /*0640*/  FADD R6, -R9, R6 ;  /* 0x0000000609067221 */ /* 0x000fe40000000100 */
[----:B------:R-:W-:Y:S01]  /*0650*/  FFMA R29, R4, R4, R29 ;  /* 0x00000004041d7223 */ /* 0x000fe2000000001d */
[----:B--2---:R-:W-:-:S03]  /*0660*/  FADD R24, -R24, R7 ;  /* 0x0000000718187221 */ /* 0x004fc60000000100 */
[----:B------:R-:W-:-:S04]  /*0670*/  FFMA R29, R22, R22, R29 ;  /* 0x00000016161d7223 */ /* 0x000fc8000000001d */
[----:B------:R-:W-:-:S04]  /*0680*/  FFMA R29, R6, R6, R29 ;  /* 0x00000006061d7223 */ /* 0x000fc8000000001d */
[----:B------:R-:W-:Y:S01]  /*0690*/  FFMA R22, R24, R24, R29 ;  /* 0x0000001818167223 */ /* 0x000fe2000000001d */
[----:B------:R-:W-:Y:S06]  /*06a0*/  BAR.SYNC.DEFER_BLOCKING 0x0 ;  /* 0x0000000000007b1d */ /* 0x000fec0000010000 */
[----:B------:R-:W-:Y:S05]  /*06b0*/  BRA.U !UP0, `(.L_x_11) ;  /* 0xfffffff908f07547 */ /* 0x000fea000b83ffff */
.L_x_10:
[----:B------:R-:W-:Y:S01]  /*06c0*/  LEA R2, R14, UR7, 0x6 ;  /* 0x000000070e027c11 */ /* 0x000fe2000f8e30ff */
[----:B------:R-:W-:Y:S04]  /*06d0*/  BSSY.RECONVERGENT B0, `(.L_x_12) ;  /* 0x000002b000007945 */ /* 0x000fe80003800200 */
[----:B------:R-:W-:Y:S05]  /*06e0*/  @P2 BRA `(.L_x_13) ;  /* 0x0000000000982947 */ /* 0x000fea0003800000 */
[----:B------:R-:W1:Y:S01]  /*06f0*/  LDC R9, c[0x0][0x398] ;  /* 0x0000e600ff097b82 */ /* 0x000e620000000800 */
[----:B------:R-:W-:Y:S01]  /*0700*/  BSSY.RECONVERGENT B1, `(.L_x_14) ;  /* 0x000000d000017945 */ /* 0x000fe20003800200 */
[----:B-1----:R-:W-:-:S04]  /*0710*/  FMUL R9, R9, R9 ;  /* 0x0000000909097220 */ /* 0x002fc80000400000 */
[----:B------:R-:W1:Y:S08]  /*0720*/  MUFU.RCP R4, R9 ;  /* 0x0000000900047308 */ /* 0x000e700000001000 */
[----:B------:R-:W2:Y:S01]  /*0730*/  FCHK P0, -R22, R9 ;  /* 0x0000000916007302 */ /* 0x000ea20000000100 */
[----:B-1----:R-:W-:-:S04]  /*0740*/  FFMA R3, -R9, R4, 1 ;  /* 0x3f80000009037423 */ /* 0x002fc80000000104 */
[----:B------:R-:W-:-:S04]  /*0750*/  FFMA R3, R4, R3, R4 ;  /* 0x0000000304037223 */ /* 0x000fc80000000004 */
[----:B------:R-:W-:-:S04]  /*0760*/  FFMA R4, R3, -R22, RZ ;  /* 0x8000001603047223 */ /* 0x000fc800000000ff */
[----:B------:R-:W-:-:S04]  /*0770*/  FFMA R5, -R9, R4, -R22 ;  /* 0x0000000409057223 */ /* 0x000fc80000000916 */
[----:B------:R-:W-:Y:S01]  /*0780*/  FFMA R3, R3, R5, R4 ;  /* 0x0000000503037223 */ /* 0x000fe20000000004 */
[----:B--2---:R-:W-:Y:S06]  /*0790*/  @!P0 BRA `(.L_x_15) ;  /* 0x00000000000c8947 */ /* 0x004fec0003800000 */
[----:B------:R-:W-:Y:S01]  /*07a0*/  FADD R4, -R22, -RZ ;  /* 0x800000ff16047221 */ /* 0x000fe20000000100 */
[----:B------:R-:W-:-:S07]  /*07b0*/  MOV R6, 0x7d0 ;  /* 0x000007d000067802 */ /* 0x000fce0000000f00 */
[----:B0-----:R-:W-:Y:S05]  /*07c0*/  CALL.REL.NOINC `($__internal_1_$__cuda_sm3x_div_rn_noftz_f32_slowpath) ;  /* 0x0000000400407944 */ /* 0x001fea0003c00000 */
.L_x_15:
[----:B0-----:R-:W-:Y:S05]  /*07d0*/  BSYNC.RECONVERGENT B1 ;  /* 0x0000000000017941 */ /* 0x001fea0003800200 */
.L_x_14:
[----:B------:R-:W0:Y:S01]  /*07e0*/  LDC.64 R6, c[0x0][0x3a0] ;  /* 0x0000e800ff067b82 */ /* 0x000e220000000a00 */
[----:B------:R-:W0:Y:S01]  /*07f0*/  LDCU UR5, c[0x0][0x394] ;  /* 0x00007280ff0577ac */ /* 0x000e220008000800 */
[----:B------:R-:W1:Y:S06]  /*0800*/  LDCU UR4, c[0x0][0x39c] ;  /* 0x00007380ff0477ac */ /* 0x000e6c0008000800 */
[----:B------:R-:W2:Y:S01]  /*0810*/  LDC.64 R4, c[0x0][0x388] ;  /* 0x0000e200ff047b82 */ /* 0x000ea20000000a00 */
[----:B0-----:R-:W-:-:S04]  /*0820*/  IMAD R6, R13, UR5, R6 ;  /* 0x000000050d067c24 */ /* 0x001fc8000f8e0206 */
[----:B-1----:R-:W-:-:S04]  /*0830*/  IMAD R7, R7, UR4, R6 ;  /* 0x0000000407077c24 */ /* 0x002fc8000f8e0206 */
[----:B--2---:R-:W-:-:S05]  /*0840*/  IMAD.WIDE R4, R7, 0x4, R4 ;  /* 0x0000000407047825 */ /* 0x004fca00078e0204 */
[----:B------:R0:W2:Y:S01]  /*0850*/  LDG.E R10, desc[UR8][R4.64] ;  /* 0x00000008040a7981 */ /* 0x0000a2000c1e1900 */
[----:B------:R-:W-:Y:S01]  /*0860*/  HFMA2 R7, -RZ, RZ, 3.7421875, 0 ;  /* 0x437c0000ff077431 */ /* 0x000fe200000001ff */
[----:B------:R-:W-:-:S05]  /*0870*/  MOV R6, 0x3bbb989d ;  /* 0x3bbb989d00067802 */ /* 0x000fca0000000f00 */
[----:B------:R-:W-:Y:S01]  /*0880*/  FFMA.SAT R6, R3, R6, 0.5 ;  /* 0x3f00000003067423 */ /* 0x000fe20000002006 */
[----:B0-----:R-:W-:-:S03]  /*0890*/  LEA R4, R15, R2, 0x2 ;  /* 0x000000020f047211 */ /* 0x001fc600078e10ff */
[----:B------:R-:W-:-:S04]  /*08a0*/  FFMA.RM R6, R6, R7, 12582913 ;  /* 0x4b40000106067423 */ /* 0x000fc80000004007 */
[C---:B------:R-:W-:Y:S01]  /*08b0*/  FADD R8, R6.reuse, -12583039 ;  /* 0xcb40007f06087421 */ /* 0x040fe20000000000 */
[----:B------:R-:W-:-:S03]  /*08c0*/  SHF.L.U32 R6, R6, 0x17, RZ ;  /* 0x0000001706067819 */ /* 0x000fc600000006ff */
[----:B------:R-:W-:-:S04]  /*08d0*/  FFMA R8, R3, 1.4426950216293334961, -R8 ;  /* 0x3fb8aa3b03087823 */ /* 0x000fc80000000808 */
[----:B------:R-:W-:-:S04]  /*08e0*/  FFMA R8, R3, 1.925963033500011079e-08, R8 ;  /* 0x32a5706003087823 */ /* 0x000fc80000000008 */
[----:B------:R-:W0:Y:S02]  /*08f0*/  MUFU.EX2 R3, R8 ;  /* 0x0000000800037308 */ /* 0x000e240000000800 */
[----:B0-----:R-:W-:-:S05]  /*0900*/  FMUL R3, R6, R3 ;  /* 0x0000000306037220 */ /* 0x001fca0000400000 */
[----:B------:R3:W-:Y:S01]  /*0910*/  STS [R4], R3 ;  /* 0x0000000304007388 */ /* 0x0007e20000000800 */
[----:B--2---:R-:W-:-:S05]  /*0920*/  FMUL R5, R3, R10 ;  /* 0x0000000a03057220 */ /* 0x004fca0000400000 */
[----:B------:R3:W-:Y:S01]  /*0930*/  STS [R12], R5 ;  /* 0x000000050c007388 */ /* 0x0007e20000000800 */
[----:B------:R-:W-:Y:S05]  /*0940*/  BRA `(.L_x_16) ;  /* 0x00000000000c7947 */ /* 0x000fea0003800000 */
.L_x_13:
[----:B------:R-:W-:Y:S01]  /*0950*/  LEA R3, R15, R2, 0x2 ;  /* 0x000000020f037211 */ /* 0x000fe200078e10ff */
[----:B------:R1:W-:Y:S04]  /*0960*/  STS [R12], RZ ;  /* 0x000000ff0c007388 */ /* 0x0003e80000000800 */
[----:B------:R1:W-:Y:S02]  /*0970*/  STS [R3], RZ ;  /* 0x000000ff03007388 */ /* 0x0003e40000000800 */
.L_x_16:
[----:B0-----:R-:W-:Y:S05]  /*0980*/  BSYNC.RECONVERGENT B0 ;  /* 0x0000000000007941 */ /* 0x001fea0003800200 */
.L_x_12:
[----:B------:R-:W0:Y:S01]  /*0990*/  LDCU UR4, c[0x0][0x390] ;  /* 0x00007200ff0477ac */ /* 0x000e220008000800 */
[----:B------:R-:W-:Y:S01]  /*09a0*/  BAR.SYNC.DEFER_BLOCKING 0x0 ;  /* 0x0000000000007b1d */ /* 0x000fe20000010000 */
[----:B0-----:R-:W-:-:S04]  /*09b0*/  ISETP.GE.AND P0, PT, R0, UR4, PT ;  /* 0x0000000400007c0c */ /* 0x001fc8000bf06270 */
[----:B------:R-:W-:-:S13]  /*09c0*/  ISETP.NE.OR P0, PT, R15, RZ, P0 ;  /* 0x000000ff0f00720c */ /* 0x000fda0000705670 */
[----:B------:R-:W-:Y:S05]  /*09d0*/  @P0 EXIT ;  /* 0x000000000000094d */ /* 0x000fea0003800000 */
[----:B------:R-:W0:Y:S04]  /*09e0*/  LDS.128 R20, [R28] ;  /* 0x000000001c147984 */ /* 0x000e280000000c00 */
[----:B------:R-:W2:Y:S04]  /*09f0*/  LDS.128 R24, [R2] ;  /* 0x0000000002187984 */ /* 0x000ea80000000c00 */
[----:B---3--:R-:W3:Y:S04]  /*0a00*/  LDS.128 R4, [R28+0x10] ;  /* 0x000010001c047984 */ /* 0x008ee80000000c00 */
[----:B------:R-:W4:Y:S04]  /*0a10*/  LDS.128 R8, [R2+0x10] ;  /* 0x0000100002087984 */ /* 0x000f280000000c00 */
[----:B------:R-:W5:Y:S04]  /*0a20*/  LDS.128 R16, [R28+0x20] ;  /* 0x000020001c107984 */ /* 0x000f680000000c00 */
[----:B-1----:R-:W1:Y:S01]  /*0a30*/  LDS.128 R12, [R2+0x20] ;  /* 0x00002000020c7984 */ /* 0x002e620000000c00 */
[----:B0-----:R-:W-:-:S04]  /*0a40*/  FADD R20, RZ, R20 ;  /* 0x00000014ff147221 */ /* 0x001fc80000000000 */
[----:B------:R-:W-:Y:S01]  /*0a50*/  FADD R21, R20, R21 ;  /* 0x0000001514157221 */ /* 0x000fe20000000000 */
[----:B--2---:R-:W-:-:S03]  /*0a60*/  FADD R24, RZ, R24 ;  /* 0x00000018ff187221 */ /* 0x004fc60000000000 */
[----:B------:R-:W-:Y:S01]  /*0a70*/  FADD R22, R21, R22 ;  /* 0x0000001615167221 */ /* 0x000fe20000000000 */
[----:B------:R-:W-:-:S03]  /*0a80*/  FADD R25, R24, R25 ;  /* 0x0000001918197221 */ /* 0x000fc60000000000 */
[----:B------:R-:W-:Y:S01]  /*0a90*/  FADD R23, R22, R23 ;  /* 0x0000001716177221 */ /* 0x000fe20000000000 */
[----:B------:R-:W-:-:S03]  /*0aa0*/  FADD R26, R25, R26 ;  /* 0x0000001a191a7221 */ /* 0x000fc60000000000 */
[----:B---3--:R-:W-:Y:S01]  /*0ab0*/  FADD R4, R23, R4 ;  /* 0x0000000417047221 */ /* 0x008fe20000000000 */
[----:B------:R-:W-:Y:S01]  /*0ac0*/  FADD R3, R26, R27 ;  /* 0x0000001b1a037221 */ /* 0x000fe20000000000 */
[----:B------:R-:W0:Y:S02]  /*0ad0*/  LDS.128 R20, [R28+0x30] ;  /* 0x000030001c147984 */ /* 0x000e240000000c00 */
[----:B------:R-:W-:Y:S01]  /*0ae0*/  FADD R5, R4, R5 ;  /* 0x0000000504057221 */ /* 0x000fe20000000000 */
[----:B----4-:R-:W-:Y:S01]  /*0af0*/  FADD R8, R3, R8 ;  /* 0x0000000803087221 */ /* 0x010fe20000000000 */
[----:B------:R2:W3:Y:S02]  /*0b00*/  LDS.128 R24, [R2+0x30] ;  /* 0x0000300002187984 */ /* 0x0004e40000000c00 */
[----:B------:R-:W-:Y:S01]  /*0b10*/  FADD R6, R5, R6 ;  /* 0x0000000605067221 */ /* 0x000fe20000000000 */
[----:B------:R-:W-:Y:S01]  /*0b20*/  FADD R9, R8, R9 ;  /* 0x0000000908097221 */ /* 0x000fe20000000000 */
[----:B------:R-:W4:Y:S02]  /*0b30*/  LDC.64 R4, c[0x0][0x380] ;  /* 0x0000e000ff047b82 */ /* 0x000f240000000a00 */
[----:B------:R-:W-:Y:S01]  /*0b40*/  FADD R7, R6, R7 ;  /* 0x0000000706077221 */ /* 0x000fe20000000000 */
[----:B------:R-:W-:-:S03]  /*0b50*/  FADD R10, R9, R10 ;  /* 0x0000000a090a7221 */ /* 0x000fc60000000000 */
[----:B-----5:R-:W-:Y:S01]  /*0b60*/  FADD R16, R7, R16 ;  /* 0x0000001007107221 */ /* 0x020fe20000000000 */
[----:B------:R-:W-:Y:S01]  /*0b70*/  FADD R11, R10, R11 ;  /* 0x0000000b0a0b7221 */ /* 0x000fe20000000000 */
[----:B--2---:R-:W2:Y:S02]  /*0b80*/  LDC.64 R2, c[0x0][0x3a8] ;  /* 0x0000ea00ff027b82 */ /* 0x004ea40000000a00 */
[----:B------:R-:W-:Y:S01]  /*0b90*/  FADD R17, R16, R17 ;  /* 0x0000001110117221 */ /* 0x000fe20000000000 */
[----:B-1----:R-:W-:-:S03]  /*0ba0*/  FADD R12, R11, R12 ;  /* 0x0000000c0b0c7221 */ /* 0x002fc60000000000 */
[----:B------:R-:W-:Y:S01]  /*0bb0*/  FADD R18, R17, R18 ;  /* 0x0000001211127221 */ /* 0x000fe20000000000 */
[----:B------:R-:W-:-:S03]  /*0bc0*/  FADD R13, R12, R13 ;  /* 0x0000000d0c0d7221 */ /* 0x000fc60000000000 */
[----:B------:R-:W-:Y:S01]  /*0bd0*/  FADD R19, R18, R19 ;  /* 0x0000001312137221 */ /* 0x000fe20000000000 */
[----:B------:R-:W-:-:S04]  /*0be0*/  FADD R14, R13, R14 ;  /* 0x0000000e0d0e7221 */ /* 0x000fc80000000000 */
[----:B------:R-:W-:Y:S01]  /*0bf0*/  FADD R15, R14, R15 ;  /* 0x0000000f0e0f7221 */ /* 0x000fe20000000000 */
[----:B----4-:R-:W-:-:S04]  /*0c00*/  IMAD.WIDE.U32 R4, R0, 0x4, R4 ;  /* 0x0000000400047825 */ /* 0x010fc800078e0004 */
[----:B0-----:R-:W-:Y:S01]  /*0c10*/  FADD R20, R19, R20 ;  /* 0x0000001413147221 */ /* 0x001fe20000000000 */
[----:B--2---:R-:W-:-:S04]  /*0c20*/  IMAD.WIDE.U32 R2, R0, 0x4, R2 ;  /* 0x0000000400027825 */ /* 0x004fc800078e0002 */
[----:B---3--:R-:W-:Y:S01]  /*0c30*/  FADD R24, R15, R24 ;  /* 0x000000180f187221 */ /* 0x008fe20000000000 */
[----:B------:R-:W-:-:S03]  /*0c40*/  FADD R21, R20, R21 ;  /* 0x0000001514157221 */ /* 0x000fc60000000000 */
[----:B------:R-:W-:Y:S01]  /*0c50*/  FADD R25, R24, R25 ;  /* 0x0000001918197221 */ /* 0x000fe20000000000 */
[----:B------:R-:W-:-:S03]  /*0c60*/  FADD R22, R21, R22 ;  /* 0x0000001615167221 */ /* 0x000fc60000000000 */
[----:B------:R-:W-:Y:S01]  /*0c70*/  FADD R26, R25, R26 ;  /* 0x0000001a191a7221 */ /* 0x000fe20000000000 */
[----:B------:R-:W-:-:S03]  /*0c80*/  FADD R23, R22, R23 ;  /* 0x0000001716177221 */ /* 0x000fc60000000000 */
[----:B------:R-:W-:Y:S02]  /*0c90*/  FADD R27, R26, R27 ;  /* 0x0000001b1a1b7221 */ /* 0x000fe40000000000 */
[----:B------:R-:W-:Y:S04]  /*0ca0*/  REDG.E.ADD.F32.FTZ.RN.STRONG.GPU desc[UR8][R4.64], R23 ;  /* 0x00000017040079a6 */ /* 0x000fe8000c12f308 */
[----:B------:R-:W-:Y:S01]  /*0cb0*/  REDG.E.ADD.F32.FTZ.RN.STRONG.GPU desc[UR8][R2.64], R27 ;  /* 0x0000001b020079a6 */ /* 0x000fe2000c12f308 */
[----:B------:R-:W-:Y:S05]  /*0cc0*/  EXIT ;  /* 0x000000000000794d */ /* 0x000fea0003800000 */
        .weak           $__internal_1_$__cuda_sm3x_div_rn_noftz_f32_slowpath
        .type           $__internal_1_$__cuda_sm3x_div_rn_noftz_f32_slowpath,@function
        .size           $__internal_1_$__cuda_sm3x_div_rn_noftz_f32_slowpath,(.L_x_31 - $__internal_1_$__cuda_sm3x_div_rn_noftz_f32_slowpath)
$__internal_1_$__cuda_sm3x_div_rn_noftz_f32_slowpath:
[----:B------:R-:W-:Y:S01]  /*0cd0*/  SHF.R.U32.HI R7, RZ, 0x17, R9 ;  /* 0x00000017ff077819 */ /* 0x000fe20000011609 */
[----:B------:R-:W-:Y:S01]  /*0ce0*/  BSSY.RECONVERGENT B2, `(.L_x_17) ;  /* 0x0000063000027945 */ /* 0x000fe20003800200 */
[----:B------:R-:W-:Y:S02]  /*0cf0*/  SHF.R.U32.HI R3, RZ, 0x17, R4 ;  /* 0x00000017ff037819 */ /* 0x000fe40000011604 */
[----:B------:R-:W-:Y:S02]  /*0d00*/  LOP3.LUT R7, R7, 0xff, RZ, 0xc0, !PT ;  /* 0x000000ff07077812 */ /* 0x000fe400078ec0ff */
[----:B------:R-:W-:Y:S02]  /*0d10*/  LOP3.LUT R11, R3, 0xff, RZ, 0xc0, !PT ;  /* 0x000000ff030b7812 */ /* 0x000fe400078ec0ff */
[----:B------:R-:W-:Y:S02]  /*0d20*/  IADD3 R8, PT, PT, R7, -0x1, RZ ;  /* 0xffffffff07087810 */ /* 0x000fe40007ffe0ff */
[----:B------:R-:W-:-:S02]  /*0d30*/  IADD3 R10, PT, PT, R11, -0x1, RZ ;  /* 0xffffffff0b0a7810 */ /* 0x000fc40007ffe0ff */
[----:B------:R-:W-:-:S04]  /*0d40*/  ISETP.GT.U32.AND P0, PT, R8, 0xfd, PT ;  /* 0x000000fd0800780c */ /* 0x000fc80003f04070 */
[----:B------:R-:W-:-:S13]  /*0d50*/  ISETP.GT.U32.OR P0, PT, R10, 0xfd, P0 ;  /* 0x000000fd0a00780c */ /* 0x000fda0000704470 */
[----:B------:R-:W-:Y:S01]  /*0d60*/  @!P0 MOV R5, RZ ;  /* 0x000000ff00058202 */ /* 0x000fe20000000f00 */
[----:B------:R-:W-:Y:S06]  /*0d70*/  @!P0 BRA `(.L_x_18) ;  /* 0x0000000000608947 */ /* 0x000fec0003800000 */
[----:B------:R-:W-:Y:S02]  /*0d80*/  FSETP.GTU.FTZ.AND P0, PT, |R4|, +INF , PT ;  /* 0x7f8000000400780b */ /* 0x000fe40003f1c200 */
[----:B------:R-:W-:Y:S02]  /*0d90*/  FSETP.GTU.FTZ.AND P1, PT, |R9|, +INF , PT ;  /* 0x7f8000000900780b */ /* 0x000fe40003f3c200 */
[----:B------:R-:W-:Y:S02]  /*0da0*/  MOV R3, R9 ;  /* 0x0000000900037202 */ /* 0x000fe40000000f00 */
        /* <DEDUP_REMOVED lines=16> */
[----:B------:R-:W-:Y:S01]  /*0eb0*/  @P0 MOV R5, RZ ;  /* 0x000000ff00050202 */ /* 0x000fe20000000f00 */
[----:B------:R-:W-:Y:S01]  /*0ec0*/  @!P0 FFMA R4, R4, 1.84467440737095516160e+19, RZ ;  /* 0x5f80000004048823 */ /* 0x000fe200000000ff */
[----:B------:R-:W-:Y:S01]  /*0ed0*/  @!P0 MOV R5, 0xffffffc0 ;  /* 0xffffffc000058802 */ /* 0x000fe20000000f00 */
[----:B------:R-:W-:-:S03]  /*0ee0*/  @!P1 FFMA R9, R3, 1.84467440737095516160e+19, RZ ;  /* 0x5f80000003099823 */ /* 0x000fc600000000ff */
[----:B------:R-:W-:-:S07]  /*0ef0*/  @!P1 IADD3 R5, PT, PT, R5, 0x40, RZ ;  /* 0x0000004005059810 */ /* 0x000fce0007ffe0ff */
.L_x_18:
[----:B------:R-:W-:Y:S01]  /*0f00*/  LEA R8, R7, 0xc0800000, 0x17 ;  /* 0xc080000007087811 */ /* 0x000fe200078eb8ff */
[----:B------:R-:W-:Y:S03]  /*0f10*/  BSSY.RECONVERGENT B3, `(.L_x_23) ;  /* 0x0000036000037945 */ /* 0x000fe60003800200 */
[----:B------:R-:W-:Y:S02]  /*0f20*/  IADD3 R9, PT, PT, -R8, R9, RZ ;  /* 0x0000000908097210 */ /* 0x000fe40007ffe1ff */
[----:B------:R-:W-:Y:S02]  /*0f30*/  IADD3 R8, PT, PT, R11, -0x7f, RZ ;  /* 0xffffff810b087810 */ /* 0x000fe40007ffe0ff */
[----:B------:R-:W0:Y:S01]  /*0f40*/  MUFU.RCP R10, R9 ;  /* 0x00000009000a7308 */ /* 0x000e220000001000 */
[----:B------:R-:W-:Y:S02]  /*0f50*/  FADD.FTZ R14, -R9, -RZ ;  /* 0x800000ff090e7221 */ /* 0x000fe40000010100 */
[C---:B------:R-:W-:Y:S01]  /*0f60*/  IMAD R3, R8.reuse, -0x800000, R4 ;  /* 0xff80000008037824 */ /* 0x040fe200078e0204 */
[----:B------:R-:W-:-:S04]  /*0f70*/  IADD3 R8, PT, PT, R8, 0x7f, -R7 ;  /* 0x0000007f08087810 */ /* 0x000fc80007ffe807 */
[----:B------:R-:W-:Y:S01]  /*0f80*/  IADD3 R8, PT, PT, R8, R5, RZ ;  /* 0x0000000508087210 */ /* 0x000fe20007ffe0ff */
        /* <DEDUP_REMOVED lines=8> */
[----:B------:R-:W-:-:S04]  /*1010*/  LOP3.LUT R4, R4, 0xff, RZ, 0xc0, !PT ;  /* 0x000000ff04047812 */ /* 0x000fc800078ec0ff */
[----:B------:R-:W-:-:S04]  /*1020*/  IADD3 R9, PT, PT, R4, R8, RZ ;  /* 0x0000000804097210 */ /* 0x000fc80007ffe0ff */
[----:B------:R-:W-:-:S04]  /*1030*/  IADD3 R4, PT, PT, R9, -0x1, RZ ;  /* 0xffffffff09047810 */ /* 0x000fc80007ffe0ff */
        /* <DEDUP_REMOVED lines=9> */
[-CC-:B------:R-:W-:Y:S01]  /*10d0*/  FFMA.RZ R4, R17, R11.reuse, R10.reuse ;  /* 0x0000000b11047223 */ /* 0x180fe2000000c00a */
[----:B------:R-:W-:Y:S01]  /*10e0*/  IADD3 R8, PT, PT, R9, 0x20, RZ ;  /* 0x0000002009087810 */ /* 0x000fe20007ffe0ff */
[-CC-:B------:R-:W-:Y:S01]  /*10f0*/  FFMA.RM R5, R17, R11.reuse, R10.reuse ;  /* 0x0000000b11057223 */ /* 0x180fe2000000400a */
[----:B------:R-:W-:Y:S02]  /*1100*/  ISETP.NE.AND P2, PT, R9, RZ, PT ;  /* 0x000000ff0900720c */ /* 0x000fe40003f45270 */
[----:B------:R-:W-:Y:S01]  /*1110*/  LOP3.LUT R7, R4, 0x7fffff, RZ, 0xc0, !PT ;  /* 0x007fffff04077812 */ /* 0x000fe200078ec0ff */
[----:B------:R-:W-:Y:S01]  /*1120*/  FFMA.RP R4, R17, R11, R10 ;  /* 0x0000000b11047223 */ /* 0x000fe2000000800a */
[----:B------:R-:W-:Y:S02]  /*1130*/  ISETP.NE.AND P1, PT, R9, RZ, PT ;  /* 0x000000ff0900720c */ /* 0x000fe40003f25270 */
[----:B------:R-:W-:Y:S02]  /*1140*/  LOP3.LUT R7, R7, 0x800000, RZ, 0xfc, !PT ;  /* 0x0080000007077812 */ /* 0x000fe400078efcff */
[----:B------:R-:W-:-:S02]  /*1150*/  IADD3 R9, PT, PT, -R9, RZ, RZ ;  /* 0x000000ff09097210 */ /* 0x000fc40007ffe1ff */
[----:B------:R-:W-:Y:S02]  /*1160*/  SHF.L.U32 R8, R7, R8, RZ ;  /* 0x0000000807087219 */ /* 0x000fe400000006ff */
[----:B------:R-:W-:Y:S02]  /*1170*/  FSETP.NEU.FTZ.AND P0, PT, R4, R5, PT ;  /* 0x000000050400720b */ /* 0x000fe40003f1d000 */
[----:B------:R-:W-:Y:S02]  /*1180*/  SEL R4, R9, RZ, P2 ;  /* 0x000000ff09047207 */ /* 0x000fe40001000000 */
[----:B------:R-:W-:Y:S02]  /*1190*/  ISETP.NE.AND P1, PT, R8, RZ, P1 ;  /* 0x000000ff0800720c */ /* 0x000fe40000f25270 */
[----:B------:R-:W-:Y:S02]  /*11a0*/  SHF.R.U32.HI R4, RZ, R4, R7 ;  /* 0x00000004ff047219 */ /* 0x000fe40000011607 */
[----:B------:R-:W-:-:S02]  /*11b0*/  PLOP3.LUT P0, PT, P0, P1, PT, 0xf8, 0x8f ;  /* 0x00000000008f781c */ /* 0x000fc40000703f70 */
[----:B------:R-:W-:Y:S02]  /*11c0*/  SHF.R.U32.HI R8, RZ, 0x1, R4 ;  /* 0x00000001ff087819 */ /* 0x000fe40000011604 */
[----:B------:R-:W-:-:S04]  /*11d0*/  SEL R5, RZ, 0x1, !P0 ;  /* 0x00000001ff057807 */ /* 0x000fc80004000000 */
[----:B------:R-:W-:-:S04]  /*11e0*/  LOP3.LUT R5, R5, 0x1, R8, 0xf8, !PT ;  /* 0x0000000105057812 */ /* 0x000fc800078ef808 */
[----:B------:R-:W-:-:S04]  /*11f0*/  LOP3.LUT R5, R5, R4, RZ, 0xc0, !PT ;  /* 0x0000000405057212 */ /* 0x000fc800078ec0ff */
[----:B------:R-:W-:-:S04]  /*1200*/  IADD3 R8, PT, PT, R8, R5, RZ ;  /* 0x0000000508087210 */ /* 0x000fc80007ffe0ff */
[----:B------:R-:W-:Y:S01]  /*1210*/  LOP3.LUT R3, R8, R3, RZ, 0xfc, !PT ;  /* 0x0000000308037212 */ /* 0x000fe200078efcff */
[----:B------:R-:W-:Y:S06]  /*1220*/  BRA `(.L_x_26) ;  /* 0x0000000000107947 */ /* 0x000fec0003800000 */
.L_x_25:
[----:B------:R-:W-:-:S04]  /*1230*/  LOP3.LUT R3, R3, 0x80000000, RZ, 0xc0, !PT ;  /* 0x8000000003037812 */ /* 0x000fc800078ec0ff */
[----:B------:R-:W-:Y:S01]  /*1240*/  LOP3.LUT R3, R3, 0x7f800000, RZ, 0xfc, !PT ;  /* 0x7f80000003037812 */ /* 0x000fe200078efcff */
[----:B------:R-:W-:Y:S06]  /*1250*/  BRA `(.L_x_26) ;  /* 0x0000000000047947 */ /* 0x000fec0003800000 */
.L_x_24:
[----:B------:R-:W-:-:S07]  /*1260*/  LEA R3, R8, R3, 0x17 ;  /* 0x0000000308037211 */ /* 0x000fce00078eb8ff */
.L_x_26:
[----:B------:R-:W-:Y:S05]  /*1270*/  BSYNC.RECONVERGENT B3 ;  /* 0x0000000000037941 */ /* 0x000fea0003800200 */
.L_x_23:
[----:B------:R-:W-:Y:S05]  /*1280*/  BRA `(.L_x_27) ;  /* 0x0000000000207947 */ /* 0x000fea0003800000 */
.L_x_22:
[----:B------:R-:W-:-:S04]  /*1290*/  LOP3.LUT R3, R9, 0x80000000, R4, 0x48, !PT ;  /* 0x8000000009037812 */ /* 0x000fc800078e4804 */
[----:B------:R-:W-:Y:S01]  /*12a0*/  LOP3.LUT R3, R3, 0x7f800000, RZ, 0xfc, !PT ;  /* 0x7f80000003037812 */ /* 0x000fe200078efcff */
[----:B------:R-:W-:Y:S06]  /*12b0*/  BRA `(.L_x_27) ;  /* 0x0000000000147947 */ /* 0x000fec0003800000 */
.L_x_21:
[----:B------:R-:W-:Y:S01]  /*12c0*/  LOP3.LUT R3, R9, 0x80000000, R4, 0x48, !PT ;  /* 0x8000000009037812 */ /* 0x000fe200078e4804 */
[----:B------:R-:W-:Y:S06]  /*12d0*/  BRA `(.L_x_27) ;  /* 0x00000000000c7947 */ /* 0x000fec0003800000 */
.L_x_20:
[----:B------:R-:W0:Y:S01]  /*12e0*/  MUFU.RSQ R3, -QNAN ;  /* 0xffc0000000037908 */ /* 0x000e220000001400 */
[----:B------:R-:W-:Y:S05]  /*12f0*/  BRA `(.L_x_27) ;  /* 0x0000000000047947 */ /* 0x000fea0003800000 */
.L_x_19:
[----:B------:R-:W-:-:S07]  /*1300*/  FADD.FTZ R3, R4, R3 ;  /* 0x0000000304037221 */ /* 0x000fce0000010000 */
.L_x_27:
[----:B------:R-:W-:Y:S05]  /*1310*/  BSYNC.RECONVERGENT B2 ;  /* 0x0000000000027941 */ /* 0x000fea0003800200 */
.L_x_17:
[----:B------:R-:W-:-:S04]  /*1320*/  HFMA2 R7, -RZ, RZ, 0, 0 ;  /* 0x00000000ff077431 */ /* 0x000fc800000001ff */
[----:B0-----:R-:W-:Y:S05]  /*1330*/  RET.REL.NODEC R6 `(_Z8affinityPfS_iifiiiS_) ;  /* 0xffffffec06307950 */ /* 0x001fea0003c3ffff */
.L_x_28:
        /* <DEDUP_REMOVED lines=12> */
.L_x_31:


//--------------------- .text._Z7neighbsPfS_S_iiiiiii --------------------------
	.section	.text._Z7neighbsPfS_S_iiiiiii,"ax",@progbits
	.align	128
        .global         _Z7neighbsPfS_S_iiiiiii
        .type           _Z7neighbsPfS_S_iiiiiii,@function
        .size           _Z7neighbsPfS_S_iiiiiii,(.L_x_34 - _Z7neighbsPfS_S_iiiiiii)
        .other          _Z7neighbsPfS_S_iiiiiii,@"STO_CUDA_ENTRY STV_DEFAULT"
_Z7neighbsPfS_S_iiiiiii:
.text._Z7neighbsPfS_S_iiiiiii:
[----:B------:R-:W-:Y:S01]  /*0000*/  LDC R1, c[0x0][0x37c] ;  /* 0x0000df00ff017b82 */ /* 0x000fe20000000800 */
[----:B------:R-:W0:Y:S07]  /*0010*/  S2R R0, SR_TID.X ;  /* 0x0000000000007919 */ /* 0x000e2e0000002100 */
[----:B------:R-:W1:Y:S01]  /*0020*/  LDC.64 R2, c[0x0][0x3a8] ;  /* 0x0000ea00ff027b82 */ /* 0x000e620000000a00 */
[----:B------:R-:W2:Y:S07]  /*0030*/  LDCU.64 UR6, c[0x0][0x398] ;  /* 0x00007300ff0677ac */ /* 0x000eae0008000a00 */
[----:B------:R-:W0:Y:S08]  /*0040*/  S2UR UR4, SR_CTAID.X ;  /* 0x00000000000479c3 */ /* 0x000e300000002500 */
[----:B------:R-:W0:Y:S01]  /*0050*/  LDC R5, c[0x0][0x360] ;  /* 0x0000d800ff057b82 */ /* 0x000e220000000800 */
[----:B--2---:R-:W-:Y:S01]  /*0060*/  IADD3 R4, PT, PT, RZ, -UR6, RZ ;  /* 0x80000006ff047c10 */ /* 0x004fe2000fffe0ff */
[----:B------:R-:W-:-:S03]  /*0070*/  IMAD R7, RZ, RZ, -UR7 ;  /* 0x80000007ff077e24 */ /* 0x000fc6000f8e02ff */
[----:B-1----:R-:W-:Y:S01]  /*0080*/  LEA R3, R4, R3, 0x1 ;  /* 0x0000000304037211 */ /* 0x002fe200078e08ff */
[----:B------:R-:W-:Y:S02]  /*0090*/  IMAD R4, R7, 0x2, R2 ;  /* 0x0000000207047824 */ /* 0x000fe400078e0202 */
[----:B0-----:R-:W-:Y:S02]  /*00a0*/  IMAD R0, R5, UR4, R0 ;  /* 0x0000000405007c24 */ /* 0x001fe4000f8e0200 */
[----:B------:R-:W-:-:S05]  /*00b0*/  IMAD R5, R3, R4, RZ ;  /* 0x0000000403057224 */ /* 0x000fca00078e02ff */
[----:B------:R-:W-:-:S13]  /*00c0*/  ISETP.GE.AND P0, PT, R0, R5, PT ;  /* 0x000000050000720c */ /* 0x000fda0003f06270 */
[----:B------:R-:W-:Y:S05]  /*00d0*/  @P0 EXIT ;  /* 0x000000000000094d */ /* 0x000fea0003800000 */
[-C--:B------:R-:W-:Y:S01]  /*00e0*/  IABS R7, R3.reuse ;  /* 0x0000000300077213 */ /* 0x080fe20000000000 */
[----:B------:R-:W0:Y:S01]  /*00f0*/  S2UR UR4, SR_CTAID.Y ;  /* 0x00000000000479c3 */ /* 0x000e220000002600 */
[----:B------:R-:W-:Y:S01]  /*0100*/  IABS R10, R0 ;  /* 0x00000000000a7213 */ /* 0x000fe20000000000 */
[----:B------:R-:W1:Y:S01]  /*0110*/  LDCU.64 UR6, c[0x0][0x358] ;  /* 0x00006b00ff0677ac */ /* 0x000e620008000a00 */
[----:B------:R-:W2:Y:S01]  /*0120*/  I2F.RP R6, R7 ;  /* 0x0000000700067306 */ /* 0x000ea20000209400 */
[----:B------:R-:W-:-:S07]  /*0130*/  IABS R11, R3 ;  /* 0x00000003000b7213 */ /* 0x000fce0000000000 */
[----:B--2---:R-:W2:Y:S02]  /*0140*/  MUFU.RCP R6, R6 ;  /* 0x0000000600067308 */ /* 0x004ea40000001000 */
[----:B--2---:R-:W-:Y:S01]  /*0150*/  IADD3 R4, PT, PT, R6, 0xffffffe, RZ ;  /* 0x0ffffffe06047810 */ /* 0x004fe20007ffe0ff */
[----:B------:R-:W-:-:S05]  /*0160*/  IMAD.MOV R6, RZ, RZ, -R11 ;  /* 0x000000ffff067224 */ /* 0x000fca00078e0a0b */
[----:B------:R2:W3:Y:S02]  /*0170*/  F2I.FTZ.U32.TRUNC.NTZ R5, R4 ;  /* 0x0000000400057305 */ /* 0x0004e4000021f000 */
[----:B--2---:R-:W-:Y:S02]  /*0180*/  HFMA2 R4, -RZ, RZ, 0, 0 ;  /* 0x00000000ff047431 */ /* 0x004fe400000001ff */
[----:B---3--:R-:W-:-:S04]  /*0190*/  IMAD.MOV R8, RZ, RZ, -R5 ;  /* 0x000000ffff087224 */ /* 0x008fc800078e0a05 */
[----:B------:R-:W-:Y:S01]  /*01a0*/  IMAD R9, R8, R7, RZ ;  /* 0x0000000708097224 */ /* 0x000fe200078e02ff */
[----:B------:R-:W-:Y:S02]  /*01b0*/  MOV R8, R10 ;  /* 0x0000000a00087202 */ /* 0x000fe40000000f00 */
[----:B------:R-:W0:Y:S01]  /*01c0*/  S2R R10, SR_CTAID.Z ;  /* 0x00000000000a7919 */ /* 0x000e220000002700 */
[----:B------:R-:W-:Y:S02]  /*01d0*/  IMAD.HI.U32 R5, R5, R9, R4 ;  /* 0x0000000905057227 */ /* 0x000fe400078e0004 */
[----:B------:R-:W0:Y:S04]  /*01e0*/  LDC R9, c[0x0][0x3b0] ;  /* 0x0000ec00ff097b82 */ /* 0x000e280000000800 */
[----:B------:R-:W-:-:S04]  /*01f0*/  IMAD.HI.U32 R5, R5, R8, RZ ;  /* 0x0000000805057227 */ /* 0x000fc800078e00ff */
[----:B------:R-:W-:-:S05]  /*0200*/  IMAD R4, R5, R6, R8 ;  /* 0x0000000605047224 */ /* 0x000fca00078e0208 */
[----:B------:R-:W-:-:S13]  /*0210*/  ISETP.GT.U32.AND P2, PT, R7, R4, PT ;  /* 0x000000040700720c */ /* 0x000fda0003f44070 */
[-C--:B------:R-:W-:Y:S02]  /*0220*/  @!P2 IADD3 R4, PT, PT, R4, -R7.reuse, RZ ;  /* 0x800000070404a210 */ /* 0x080fe40007ffe0ff */
[----:B------:R-:W-:Y:S01]  /*0230*/  @!P2 IADD3 R5, PT, PT, R5, 0x1, RZ ;  /* 0x000000010505a810 */ /* 0x000fe20007ffe0ff */
[----:B0-----:R-:W-:Y:S01]  /*0240*/  IMAD R9, R9, UR4, R10 ;  /* 0x0000000409097c24 */ /* 0x001fe2000f8e020a */
[----:B------:R-:W-:Y:S02]  /*0250*/  ISETP.GE.U32.AND P0, PT, R4, R7, PT ;  /* 0x000000070400720c */ /* 0x000fe40003f06070 */
[----:B------:R-:W-:Y:S01]  /*0260*/  LOP3.LUT R4, R0, R3, RZ, 0x3c, !PT ;  /* 0x0000000300047212 */ /* 0x000fe200078e3cff */
[----:B------:R-:W0:Y:S01]  /*0270*/  LDC.64 R6, c[0x0][0x390] ;  /* 0x0000e400ff067b82 */ /* 0x000e220000000a00 */
[----:B------:R-:W-:Y:S02]  /*0280*/  ISETP.NE.AND P2, PT, R3, RZ, PT ;  /* 0x000000ff0300720c */ /* 0x000fe40003f45270 */
[----:B------:R-:W-:-:S07]  /*0290*/  ISETP.GE.AND P1, PT, R4, RZ, PT ;  /* 0x000000ff0400720c */ /* 0x000fce0003f26270 */
[----:B------:R-:W-:-:S05]  /*02a0*/  @P0 VIADD R5, R5, 0x1 ;  /* 0x0000000105050836 */ /* 0x000fca0000000000 */
[----:B------:R-:W-:Y:S02]  /*02b0*/  MOV R8, R5 ;  /* 0x0000000500087202 */ /* 0x000fe40000000f00 */
[----:B------:R-:W2:Y:S02]  /*02c0*/  LDC.64 R4, c[0x0][0x380] ;  /* 0x0000e000ff047b82 */ /* 0x000ea40000000a00 */
[----:B------:R-:W-:Y:S02]  /*02d0*/  @!P1 IADD3 R8, PT, PT, -R8, RZ, RZ ;  /* 0x000000ff08089210 */ /* 0x000fe40007ffe1ff */
[----:B------:R-:W-:-:S05]  /*02e0*/  @!P2 LOP3.LUT R8, RZ, R3, RZ, 0x33, !PT ;  /* 0x00000003ff08a212 */ /* 0x000fca00078e33ff */
[----:B------:R-:W-:Y:S01]  /*02f0*/  IMAD.MOV R11, RZ, RZ, -R8 ;  /* 0x000000ffff0b7224 */ /* 0x000fe200078e0a08 */
[----:B------:R-:W-:Y:S01]  /*0300*/  IADD3 R8, PT, PT, R8, UR4, RZ ;  /* 0x0000000408087c10 */ /* 0x000fe2000fffe0ff */
[----:B------:R-:W3:Y:S02]  /*0310*/  LDCU UR4, c[0x0][0x3a4] ;  /* 0x00007480ff0477ac */ /* 0x000ee40008000800 */
[----:B------:R-:W-:-:S05]  /*0320*/  IMAD R3, R3, R11, R0 ;  /* 0x0000000b03037224 */ /* 0x000fca00078e0200 */
[----:B------:R-:W-:-:S05]  /*0330*/  IADD3 R3, PT, PT, R3, R10, RZ ;  /* 0x0000000a03037210 */ /* 0x000fca0007ffe0ff */
[----:B------:R-:W-:Y:S02]  /*0340*/  IMAD R11, R3, R2, R8 ;  /* 0x00000002030b7224 */ /* 0x000fe400078e0208 */
[----:B0-----:R-:W-:Y:S02]  /*0350*/  IMAD.WIDE R2, R9, 0x4, R6 ;  /* 0x0000000409027825 */ /* 0x001fe400078e0206 */
[----:B------:R-:W0:Y:S02]  /*0360*/  LDC.64 R6, c[0x0][0x388] ;  /* 0x0000e200ff067b82 */ /* 0x000e240000000a00 */
[----:B--2---:R-:W-:Y:S02]  /*0370*/  IMAD.WIDE R4, R11, 0x4, R4 ;  /* 0x000000040b047825 */ /* 0x004fe400078e0204 */
[----:B-1----:R-:W2:Y:S04]  /*0380*/  LDG.E R3, desc[UR6][R2.64] ;  /* 0x0000000602037981 */ /* 0x002ea8000c1e1900 */
[----:B------:R-:W2:Y:S01]  /*0390*/  LDG.E R4, desc[UR6][R4.64] ;  /* 0x0000000604047981 */ /* 0x000ea2000c1e1900 */
[----:B---3--:R-:W-:-:S04]  /*03a0*/  IMAD R9, R0, UR4, R9 ;  /* 0x0000000400097c24 */ /* 0x008fc8000f8e0209 */
[----:B0-----:R-:W-:-:S04]  /*03b0*/  IMAD.WIDE R6, R9, 0x4, R6 ;  /* 0x0000000409067825 */ /* 0x001fc800078e0206 */
[----:B--2---:R-:W-:-:S05]  /*03c0*/  FMUL R9, R4, R3 ;  /* 0x0000000304097220 */ /* 0x004fca0000400000 */
[----:B------:R-:W-:Y:S01]  /*03d0*/  STG.E desc[UR6][R6.64], R9 ;  /* 0x0000000906007986 */ /* 0x000fe2000c101906 */
[----:B------:R-:W-:Y:S05]  /*03e0*/  EXIT ;  /* 0x000000000000794d */ /* 0x000fea0003800000 */
.L_x_29:
        /* <DEDUP_REMOVED lines=9> */
.L_x_34:


//--------------------- .nv.shared.reserved.0     --------------------------
	.section	.nv.shared.reserved.0,"aw",@nobits
	.weak		__nv_reservedSMEM_offset_0_alias
	.size		__nv_reservedSMEM_offset_0_alias, 0, 64
	.other		__nv_reservedSMEM_offset_0_alias,@"STO_CUDA_RESERVED_SHARED STV_DEFAULT"
__nv_reservedSMEM_offset_0_alias:
	.zero		0
	.zero		64


//--------------------- .nv.shared._Z8affinityPfS_iifiiiS_ --------------------------
	.section	.nv.shared._Z8affinityPfS_iifiiiS_,"aw",@nobits
	.sectionflags	@""
	.align	4
.nv.shared._Z8affinityPfS_iifiiiS_:
	.zero		3072


//--------------------- .nv.constant0._Z8newimagePfS_ii --------------------------
	.section	.nv.constant0._Z8newimagePfS_ii,"a",@progbits
	.sectionflags	@""
	.align	4
.nv.constant0._Z8newimagePfS_ii:
	.zero		920


//--------------------- .nv.constant0._Z8affinityPfS_iifiiiS_ --------------------------
	.section	.nv.constant0._Z8affinityPfS_iifiiiS_,"a",@progbits
	.sectionflags	@""
	.align	4
.nv.constant0._Z8affinityPfS_iifiiiS_:
	.zero		944


//--------------------- .nv.constant0._Z7neighbsPfS_S_iiiiiii --------------------------
	.section	.nv.constant0._Z7neighbsPfS_S_iiiiiii,"a",@progbits
	.sectionflags	@""
	.align	4
.nv.constant0._Z7neighbsPfS_S_iiiiiii:
	.zero		948


//--------------------- SYMBOLS --------------------------

	.type		.nv.reservedSmem.offset0,@object
	.size		.nv.reservedSmem.offset0,0x4
	.type		.nv.reservedSmem.cap,@object
	.size		.nv.reservedSmem.cap,0x4
